	.target	sm_90a

	.elftype	@"ET_EXEC"


//--------------------- .note.nv.tkinfo           --------------------------
	.section	.note.nv.tkinfo,"",@"SHT_NOTE"
	.sectionflags	@"SHF_NOTE_NV_TKINFO"
	.tkinfo
        /*0018*/ 	.word	0x00000002
        /*0030*/ 	.string	""
        /*0030*/ 	.string	"ptxas"
        /*0030*/ 	.string	"Cuda compilation tools, release 13.0, V13.0.88"
        /*0030*/ 	.string	"Build cuda_13.0.r13.0/compiler.36424714_0"
        /*0030*/ 	.string	"-arch sm_90a -m 64 "



//--------------------- .note.nv.cuinfo           --------------------------
	.section	.note.nv.cuinfo,"",@"SHT_NOTE"
	.sectionflags	@"SHF_NOTE_NV_CUINFO"
        /*0018*/ 	.short	0x0002
        /*001a*/ 	.short	0x005a
        /*001c*/ 	.short	0x0082
	.zero		2


//--------------------- .nv.info                  --------------------------
	.section	.nv.info,"",@"SHT_CUDA_INFO"
	.align	4


	//----- nvinfo : EIATTR_REGCOUNT
	.align		4
        /*0000*/ 	.byte	0x04, 0x2f
        /*0002*/ 	.short	(.L_12 - .L_11)
	.align		4
.L_11:
        /*0004*/ 	.word	index@(_ZN7cutlass13device_kernelINS_4gemm6kernel13GemmUniversalIN4cute5tupleIJiiiiEEENS1_10collective13CollectiveMmaINS1_37MainloopSm90TmaGmmaWarpSpecializedFP8ILi3ENS5_IJNS4_1CILi1EEESB_SB_EEENS1_32KernelTmaWarpSpecializedPingpongEEENS5_IJNSA_ILi64EEENSA_ILi176EEENSA_ILi256EEEEEENS_12float_e4m3_tENS5_IJlSB_lEEESJ_SK_NS4_8TiledMMAINS4_8MMA_AtomIJNS4_4SM904GMMA30MMA_64x16x32_F32E4M3E4M3_SS_TNILNSO_7ScaleInE1ELSQ_1EEEEEENS4_6LayoutISC_NS5_IJNSA_ILi0EEESU_SU_EEEEENS5_IJNS4_10UnderscoreESX_SX_EEEEENS4_13SM90_TMA_LOADENS4_14ComposedLayoutINS4_7SwizzleILi3ELi4ELi3EEENS4_18smem_ptr_flag_bitsILi8EEENST_INS5_IJNSA_ILi8EEENSA_ILi128EEEEEENS5_IJS17_SB_EEEEEEEvNS4_8identityES10_S1B_vS1C_EENS_8epilogue10collective6detail29Sm90TmaWarpSpecializedAdapterINS1F_15DefaultEpilogueISJ_SK_SK_NS1E_6thread17LinearCombinationISJ_Li1EffLNS1J_9ScaleType4KindE0ELNS_15FloatRoundStyleE2ESJ_EENS1_15EpilogueDefaultEEEEEvvEEEEvNT_6ParamsE)
        /*0008*/ 	.word	0x000000a8


	//----- nvinfo : EIATTR_FRAME_SIZE
	.align		4
.L_12:
        /*000c*/ 	.byte	0x04, 0x11
        /*000e*/ 	.short	(.L_14 - .L_13)
	.align		4
.L_13:
        /*0010*/ 	.word	index@(_ZN7cutlass13device_kernelINS_4gemm6kernel13GemmUniversalIN4cute5tupleIJiiiiEEENS1_10collective13CollectiveMmaINS1_37MainloopSm90TmaGmmaWarpSpecializedFP8ILi3ENS5_IJNS4_1CILi1EEESB_SB_EEENS1_32KernelTmaWarpSpecializedPingpongEEENS5_IJNSA_ILi64EEENSA_ILi176EEENSA_ILi256EEEEEENS_12float_e4m3_tENS5_IJlSB_lEEESJ_SK_NS4_8TiledMMAINS4_8MMA_AtomIJNS4_4SM904GMMA30MMA_64x16x32_F32E4M3E4M3_SS_TNILNSO_7ScaleInE1ELSQ_1EEEEEENS4_6LayoutISC_NS5_IJNSA_ILi0EEESU_SU_EEEEENS5_IJNS4_10UnderscoreESX_SX_EEEEENS4_13SM90_TMA_LOADENS4_14ComposedLayoutINS4_7SwizzleILi3ELi4ELi3EEENS4_18smem_ptr_flag_bitsILi8EEENST_INS5_IJNSA_ILi8EEENSA_ILi128EEEEEENS5_IJS17_SB_EEEEEEEvNS4_8identityES10_S1B_vS1C_EENS_8epilogue10collective6detail29Sm90TmaWarpSpecializedAdapterINS1F_15DefaultEpilogueISJ_SK_SK_NS1E_6thread17LinearCombinationISJ_Li1EffLNS1J_9ScaleType4KindE0ELNS_15FloatRoundStyleE2ESJ_EENS1_15EpilogueDefaultEEEEEvvEEEEvNT_6ParamsE)
        /*0014*/ 	.word	0x00000000


	//----- nvinfo : EIATTR_MIN_STACK_SIZE
	.align		4
.L_14:
        /*0018*/ 	.byte	0x04, 0x12
        /*001a*/ 	.short	(.L_16 - .L_15)
	.align		4
.L_15:
        /*001c*/ 	.word	index@(_ZN7cutlass13device_kernelINS_4gemm6kernel13GemmUniversalIN4cute5tupleIJiiiiEEENS1_10collective13CollectiveMmaINS1_37MainloopSm90TmaGmmaWarpSpecializedFP8ILi3ENS5_IJNS4_1CILi1EEESB_SB_EEENS1_32KernelTmaWarpSpecializedPingpongEEENS5_IJNSA_ILi64EEENSA_ILi176EEENSA_ILi256EEEEEENS_12float_e4m3_tENS5_IJlSB_lEEESJ_SK_NS4_8TiledMMAINS4_8MMA_AtomIJNS4_4SM904GMMA30MMA_64x16x32_F32E4M3E4M3_SS_TNILNSO_7ScaleInE1ELSQ_1EEEEEENS4_6LayoutISC_NS5_IJNSA_ILi0EEESU_SU_EEEEENS5_IJNS4_10UnderscoreESX_SX_EEEEENS4_13SM90_TMA_LOADENS4_14ComposedLayoutINS4_7SwizzleILi3ELi4ELi3EEENS4_18smem_ptr_flag_bitsILi8EEENST_INS5_IJNSA_ILi8EEENSA_ILi128EEEEEENS5_IJS17_SB_EEEEEEEvNS4_8identityES10_S1B_vS1C_EENS_8epilogue10collective6detail29Sm90TmaWarpSpecializedAdapterINS1F_15DefaultEpilogueISJ_SK_SK_NS1E_6thread17LinearCombinationISJ_Li1EffLNS1J_9ScaleType4KindE0ELNS_15FloatRoundStyleE2ESJ_EENS1_15EpilogueDefaultEEEEEvvEEEEvNT_6ParamsE)
        /*0020*/ 	.word	0x00000000
.L_16:


//--------------------- .nv.compat                --------------------------
	.section	.nv.compat,"",@"SHT_CUDA_COMPAT_INFO"
	.align	4
        /*0000*/ 	.byte	0x02, 0x09, 0x01, 0x00, 0x02, 0x02, 0x04, 0x00, 0x02, 0x05, 0x05, 0x00, 0x03, 0x07, 0x01, 0x01
        /*0010*/ 	.byte	0x02, 0x03, 0x01, 0x00, 0x02, 0x06, 0x01, 0x00, 0x04, 0x0b, 0x08, 0x00, 0x00, 0x00, 0x00, 0x00
        /*0020*/ 	.byte	0x00, 0x00, 0x00, 0x00


//--------------------- .nv.info._ZN7cutlass13device_kernelINS_4gemm6kernel13GemmUniversalIN4cute5tupleIJiiiiEEENS1_10collective13CollectiveMmaINS1_37MainloopSm90TmaGmmaWarpSpecializedFP8ILi3ENS5_IJNS4_1CILi1EEESB_SB_EEENS1_32KernelTmaWarpSpecializedPingpongEEENS5_IJNSA_ILi64EEENSA_ILi176EEENSA_ILi256EEEEEENS_12float_e4m3_tENS5_IJlSB_lEEESJ_SK_NS4_8TiledMMAINS4_8MMA_AtomIJNS4_4SM904GMMA30MMA_64x16x32_F32E4M3E4M3_SS_TNILNSO_7ScaleInE1ELSQ_1EEEEEENS4_6LayoutISC_NS5_IJNSA_ILi0EEESU_SU_EEEEENS5_IJNS4_10UnderscoreESX_SX_EEEEENS4_13SM90_TMA_LOADENS4_14ComposedLayoutINS4_7SwizzleILi3ELi4ELi3EEENS4_18smem_ptr_flag_bitsILi8EEENST_INS5_IJNSA_ILi8EEENSA_ILi128EEEEEENS5_IJS17_SB_EEEEEEEvNS4_8identityES10_S1B_vS1C_EENS_8epilogue10collective6detail29Sm90TmaWarpSpecializedAdapterINS1F_15DefaultEpilogueISJ_SK_SK_NS1E_6thread17LinearCombinationISJ_Li1EffLNS1J_9ScaleType4KindE0ELNS_15FloatRoundStyleE2ESJ_EENS1_15EpilogueDefaultEEEEEvvEEEEvNT_6ParamsE --------------------------
	.section	.nv.info._ZN7cutlass13device_kernelINS_4gemm6kernel13GemmUniversalIN4cute5tupleIJiiiiEEENS1_10collective13CollectiveMmaINS1_37MainloopSm90TmaGmmaWarpSpecializedFP8ILi3ENS5_IJNS4_1CILi1EEESB_SB_EEENS1_32KernelTmaWarpSpecializedPingpongEEENS5_IJNSA_ILi64EEENSA_ILi176EEENSA_ILi256EEEEEENS_12float_e4m3_tENS5_IJlSB_lEEESJ_SK_NS4_8TiledMMAINS4_8MMA_AtomIJNS4_4SM904GMMA30MMA_64x16x32_F32E4M3E4M3_SS_TNILNSO_7ScaleInE1ELSQ_1EEEEEENS4_6LayoutISC_NS5_IJNSA_ILi0EEESU_SU_EEEEENS5_IJNS4_10UnderscoreESX_SX_EEEEENS4_13SM90_TMA_LOADENS4_14ComposedLayoutINS4_7SwizzleILi3ELi4ELi3EEENS4_18smem_ptr_flag_bitsILi8EEENST_INS5_IJNSA_ILi8EEENSA_ILi128EEEEEENS5_IJS17_SB_EEEEEEEvNS4_8identityES10_S1B_vS1C_EENS_8epilogue10collective6detail29Sm90TmaWarpSpecializedAdapterINS1F_15DefaultEpilogueISJ_SK_SK_NS1E_6thread17LinearCombinationISJ_Li1EffLNS1J_9ScaleType4KindE0ELNS_15FloatRoundStyleE2ESJ_EENS1_15EpilogueDefaultEEEEEvvEEEEvNT_6ParamsE,"",@"SHT_CUDA_INFO"
	.sectionflags	@""
	.align	4


	//----- nvinfo : EIATTR_CUDA_API_VERSION
	.align		4
        /*0000*/ 	.byte	0x04, 0x37
        /*0002*/ 	.short	(.L_18 - .L_17)
.L_17:
        /*0004*/ 	.word	0x00000082


	//----- nvinfo : EIATTR_KPARAM_INFO
	.align		4
.L_18:
        /*0008*/ 	.byte	0x04, 0x17
        /*000a*/ 	.short	(.L_20 - .L_19)
.L_19:
        /*000c*/ 	.word	0x00000000
        /*0010*/ 	.short	0x0000
        /*0012*/ 	.short	0x0070
        /*0014*/ 	.byte	0x00, 0xf0, 0x01, 0x10


	//----- nvinfo : EIATTR_SPARSE_MMA_MASK
	.align		4
.L_20:
        /*0018*/ 	.byte	0x03, 0x50
        /*001a*/ 	.short	0x0000


	//----- nvinfo : EIATTR_MAXREG_COUNT
	.align		4
        /*001c*/ 	.byte	0x03, 0x1b
        /*001e*/ 	.short	0x00a8


	//----- nvinfo : EIATTR_NUM_BARRIERS
	.align		4
        /*0020*/ 	.byte	0x02, 0x4c
        /*0022*/ 	.byte	0x01
	.zero		1


	//----- nvinfo : EIATTR_MERCURY_ISA_VERSION
	.align		4
        /*0024*/ 	.byte	0x03, 0x5f
        /*0026*/ 	.short	0x0101


	//----- nvinfo : EIATTR_INT_WARP_WIDE_INSTR_OFFSETS
	.align		4
        /*0028*/ 	.byte	0x04, 0x31
        /*002a*/ 	.short	(.L_22 - .L_21)


	//   ....[0]....
.L_21:
        /*002c*/ 	.word	0x000003c0


	//   ....[1]....
        /*0030*/ 	.word	0x000003e0


	//   ....[2]....
        /*0034*/ 	.word	0x00000460


	//   ....[3]....
        /*0038*/ 	.word	0x00000470


	//   ....[4]....
        /*003c*/ 	.word	0x00000480


	//   ....[5]....
        /*0040*/ 	.word	0x000004a0


	//   ....[6]....
        /*0044*/ 	.word	0x00000560


	//   ....[7]....
        /*0048*/ 	.word	0x00000580


	//----- nvinfo : EIATTR_COOP_GROUP_MASK_REGIDS
	.align		4
.L_22:
        /*004c*/ 	.byte	0x04, 0x29
        /*004e*/ 	.short	(.L_24 - .L_23)


	//   ....[0]....
.L_23:
        /*0050*/ 	.word	0xffffffff


	//   ....[1]....
        /*0054*/ 	.word	0xffffffff


	//   ....[2]....
        /*0058*/ 	.word	0xffffffff


	//   ....[3]....
        /*005c*/ 	.word	0xffffffff


	//   ....[4]....
        /*0060*/ 	.word	0xffffffff


	//   ....[5]....
        /*0064*/ 	.word	0xffffffff


	//----- nvinfo : EIATTR_COOP_GROUP_INSTR_OFFSETS
	.align		4
.L_24:
        /*0068*/ 	.byte	0x04, 0x28
        /*006a*/ 	.short	(.L_26 - .L_25)


	//   ....[0]....
.L_25:
        /*006c*/ 	.word	0x00000060


	//   ....[1]....
        /*0070*/ 	.word	0x00000070


	//   ....[2]....
        /*0074*/ 	.word	0x00000130


	//   ....[3]....
        /*0078*/ 	.word	0x000002a0


	//   ....[4]....
        /*007c*/ 	.word	0x000002e0


	//   ....[5]....
        /*0080*/ 	.word	0x00000320


	//----- nvinfo : EIATTR_REG_RECONFIG
	.align		4
.L_26:
        /*0084*/ 	.byte	0x01, 0x54
	.zero		2


	//----- nvinfo : EIATTR_MBARRIER_INSTR_OFFSETS
	.align		4
        /*0088*/ 	.byte	0x04, 0x39
        /*008a*/ 	.short	(.L_28 - .L_27)


	//   ....[0]....
.L_27:
        /*008c*/ 	.word	0x00000230
        /*0090*/ 	.word	0x000000ff
        /*0094*/ 	.word	0x00000000
        /*0098*/ 	.short	0x0100
        /*009a*/ 	.byte	0x08
	.zero		1


	//   ....[1]....
        /*009c*/ 	.word	0x00000240
        /*00a0*/ 	.word	0x000000ff
        /*00a4*/ 	.word	0x00000018
        /*00a8*/ 	.short	0x0100
        /*00aa*/ 	.byte	0x08
	.zero		1


	//   ....[2]....
        /*00ac*/ 	.word	0x00000250
        /*00b0*/ 	.word	0x000000ff
        /*00b4*/ 	.word	0x00000008
        /*00b8*/ 	.short	0x0100
        /*00ba*/ 	.byte	0x08
	.zero		1


	//   ....[3]....
        /*00bc*/ 	.word	0x00000260
        /*00c0*/ 	.word	0x000000ff
        /*00c4*/ 	.word	0x00000020
        /*00c8*/ 	.short	0x0100
        /*00ca*/ 	.byte	0x08
	.zero		1


	//   ....[4]....
        /*00cc*/ 	.word	0x00000270
        /*00d0*/ 	.word	0x000000ff
        /*00d4*/ 	.word	0x00000010
        /*00d8*/ 	.short	0x0100
        /*00da*/ 	.byte	0x08
	.zero		1


	//   ....[5]....
        /*00dc*/ 	.word	0x00000280
        /*00e0*/ 	.word	0x000000ff
        /*00e4*/ 	.word	0x00000028
        /*00e8*/ 	.short	0x0100
        /*00ea*/ 	.byte	0x08
	.zero		1


	//   ....[6]....
        /*00ec*/ 	.word	0x000005b0
        /*00f0*/ 	.word	0x000000ff
        /*00f4*/ 	.word	0x00000060
        /*00f8*/ 	.short	0x0100
        /*00fa*/ 	.byte	0x08
	.zero		1


	//   ....[7]....
        /*00fc*/ 	.word	0x00000600
        /*0100*/ 	.word	0x000000ff
        /*0104*/ 	.word	0x00000068
        /*0108*/ 	.short	0x0100
        /*010a*/ 	.byte	0x08
	.zero		1


	//   ....[8]....
        /*010c*/ 	.word	0x00000620
        /*0110*/ 	.word	0x000000ff
        /*0114*/ 	.word	0x00000040
        /*0118*/ 	.short	0x0100
        /*011a*/ 	.byte	0x09
	.zero		1


	//   ....[9]....
        /*011c*/ 	.word	0x00000630
        /*0120*/ 	.word	0x000000ff
        /*0124*/ 	.word	0x00000048
        /*0128*/ 	.short	0x0100
        /*012a*/ 	.byte	0x09
	.zero		1


	//   ....[10]....
        /*012c*/ 	.word	0x00000640
        /*0130*/ 	.word	0x000000ff
        /*0134*/ 	.word	0x00000050
        /*0138*/ 	.short	0x0100
        /*013a*/ 	.byte	0x09
	.zero		1


	//   ....[11]....
        /*013c*/ 	.word	0x00000650
        /*0140*/ 	.word	0x000000ff
        /*0144*/ 	.word	0x00000058
        /*0148*/ 	.short	0x0100
        /*014a*/ 	.byte	0x09
	.zero		1


	//   ....[12]....
        /*014c*/ 	.word	0x00001400
        /*0150*/ 	.word	0x000000ff
        /*0154*/ 	.word	0xfffffff8
        /*0158*/ 	.short	0x010a
        /*015a*/ 	.byte	0x0b
	.zero		1


	//   ....[13]....
        /*015c*/ 	.word	0x00001a60
        /*0160*/ 	.word	0x000000ff
        /*0164*/ 	.word	0x00000000
        /*0168*/ 	.short	0x010a
        /*016a*/ 	.byte	0x0e
	.zero		1


	//   ....[14]....
        /*016c*/ 	.word	0x00001ac0
        /*0170*/ 	.word	0x000000ff
        /*0174*/ 	.word	0x00000000
        /*0178*/ 	.short	0x010a
        /*017a*/ 	.byte	0x0e
	.zero		1


	//   ....[15]....
        /*017c*/ 	.word	0x00003bf0
        /*0180*/ 	.word	0x000000ff
        /*0184*/ 	.word	0x00000000
        /*0188*/ 	.short	0x010a
        /*018a*/ 	.byte	0x14
	.zero		1


	//   ....[16]....
        /*018c*/ 	.word	0x00003c30
        /*0190*/ 	.word	0x000000ff
        /*0194*/ 	.word	0x00000000
        /*0198*/ 	.short	0x010a
        /*019a*/ 	.byte	0x14
	.zero		1


	//   ....[17]....
        /*019c*/ 	.word	0x00005a10
        /*01a0*/ 	.word	0x000000ff
        /*01a4*/ 	.word	0x00000000
        /*01a8*/ 	.short	0x0101
        /*01aa*/ 	.byte	0x13
	.zero		1


	//   ....[18]....
        /*01ac*/ 	.word	0x00006100
        /*01b0*/ 	.word	0x00000011
        /*01b4*/ 	.word	0x00000000
        /*01b8*/ 	.short	0x0101
        /*01ba*/ 	.byte	0x09
	.zero		1


	//   ....[19]....
        /*01bc*/ 	.word	0x000061e0
        /*01c0*/ 	.word	0x000000ff
        /*01c4*/ 	.word	0x00000000
        /*01c8*/ 	.short	0x0101
        /*01ca*/ 	.byte	0x05
	.zero		1


	//   ....[20]....
        /*01cc*/ 	.word	0x00006290
        /*01d0*/ 	.word	0x000000ff
        /*01d4*/ 	.word	0x00000008
        /*01d8*/ 	.short	0x010a
        /*01da*/ 	.byte	0x0b
	.zero		1


	//   ....[21]....
        /*01dc*/ 	.word	0x0000c9f0
        /*01e0*/ 	.word	0x00000004
        /*01e4*/ 	.word	0x00000000
        /*01e8*/ 	.short	0x0101
        /*01ea*/ 	.byte	0x09
	.zero		1


	//   ....[22]....
        /*01ec*/ 	.word	0x0000d2d0
        /*01f0*/ 	.word	0x00000013
        /*01f4*/ 	.word	0x00000018
        /*01f8*/ 	.short	0x010a
        /*01fa*/ 	.byte	0x3f
	.zero		1


	//   ....[23]....
        /*01fc*/ 	.word	0x0000d700
        /*0200*/ 	.word	0x0000000a
        /*0204*/ 	.word	0x00000068
        /*0208*/ 	.short	0x0101
        /*020a*/ 	.byte	0x3f
	.zero		1


	//   ....[24]....
        /*020c*/ 	.word	0x0000de60
        /*0210*/ 	.word	0x00000007
        /*0214*/ 	.word	0x00000000
        /*0218*/ 	.short	0x010a
        /*021a*/ 	.byte	0x3f
	.zero		1


	//   ....[25]....
        /*021c*/ 	.word	0x0000dee0
        /*0220*/ 	.word	0x00000006
        /*0224*/ 	.word	0x00000000
        /*0228*/ 	.short	0x010a
        /*022a*/ 	.byte	0x3f
	.zero		1


	//   ....[26]....
        /*022c*/ 	.word	0x0000df70
        /*0230*/ 	.word	0x00000003
        /*0234*/ 	.word	0x00000000
        /*0238*/ 	.short	0x010a
        /*023a*/ 	.byte	0x3f
	.zero		1


	//   ....[27]....
        /*023c*/ 	.word	0x0000dfe0
        /*0240*/ 	.word	0x00000011
        /*0244*/ 	.word	0xfffffff8
        /*0248*/ 	.short	0x010a
        /*024a*/ 	.byte	0x3f
	.zero		1


	//   ....[28]....
        /*024c*/ 	.word	0x0000e040
        /*0250*/ 	.word	0x00000011
        /*0254*/ 	.word	0x00000000
        /*0258*/ 	.short	0x010a
        /*025a*/ 	.byte	0x3f
	.zero		1


	//   ....[29]....
        /*025c*/ 	.word	0x0000e0a0
        /*0260*/ 	.word	0x00000012
        /*0264*/ 	.word	0x00000000
        /*0268*/ 	.short	0x010a
        /*026a*/ 	.byte	0x3f
	.zero		1


	//   ....[30]....
        /*026c*/ 	.word	0x0000e100
        /*0270*/ 	.word	0x00000011
        /*0274*/ 	.word	0x00000008
        /*0278*/ 	.short	0x010a
        /*027a*/ 	.byte	0x3f
	.zero		1


	//   ....[31]....
        /*027c*/ 	.word	0x0000e1d0
        /*0280*/ 	.word	0x00000013
        /*0284*/ 	.word	0x00000018
        /*0288*/ 	.short	0x010a
        /*028a*/ 	.byte	0x3f
	.zero		1


	//   ....[32]....
        /*028c*/ 	.word	0x0000e2b0
        /*0290*/ 	.word	0x00000007
        /*0294*/ 	.word	0x00000000
        /*0298*/ 	.short	0x010a
        /*029a*/ 	.byte	0x3f
	.zero		1


	//   ....[33]....
        /*029c*/ 	.word	0x0000e300
        /*02a0*/ 	.word	0x00000006
        /*02a4*/ 	.word	0x00000000
        /*02a8*/ 	.short	0x010a
        /*02aa*/ 	.byte	0x3f
	.zero		1


	//----- nvinfo : EIATTR_NUM_MBARRIERS
	.align		4
.L_28:
        /*02ac*/ 	.byte	0x03, 0x38
        /*02ae*/ 	.short	0x000c


	//----- nvinfo : EIATTR_EXIT_INSTR_OFFSETS
	.align		4
        /*02b0*/ 	.byte	0x04, 0x1c
        /*02b2*/ 	.short	(.L_30 - .L_29)


	//   ....[0]....
.L_29:
        /*02b4*/ 	.word	0x00001130


	//   ....[1]....
        /*02b8*/ 	.word	0x00001190


	//   ....[2]....
        /*02bc*/ 	.word	0x0000d000


	//   ....[3]....
        /*02c0*/ 	.word	0x0000d030


	//   ....[4]....
        /*02c4*/ 	.word	0x0000dfc0


	//----- nvinfo : EIATTR_MAX_THREADS
	.align		4
.L_30:
        /*02c8*/ 	.byte	0x04, 0x05
        /*02ca*/ 	.short	(.L_32 - .L_31)
.L_31:
        /*02cc*/ 	.word	0x00000180
        /*02d0*/ 	.word	0x00000001
        /*02d4*/ 	.word	0x00000001


	//----- nvinfo : EIATTR_CRS_STACK_SIZE
	.align		4
.L_32:
        /*02d8*/ 	.byte	0x04, 0x1e
        /*02da*/ 	.short	(.L_34 - .L_33)
.L_33:
        /*02dc*/ 	.word	0x00000000


	//----- nvinfo : EIATTR_CBANK_PARAM_SIZE
	.align		4
.L_34:
        /*02e0*/ 	.byte	0x03, 0x19
        /*02e2*/ 	.short	0x0470


	//----- nvinfo : EIATTR_PARAM_CBANK
	.align		4
        /*02e4*/ 	.byte	0x04, 0x0a
        /*02e6*/ 	.short	(.L_36 - .L_35)
	.align		4
.L_35:
        /*02e8*/ 	.word	index@(.nv.constant0._ZN7cutlass13device_kernelINS_4gemm6kernel13GemmUniversalIN4cute5tupleIJiiiiEEENS1_10collective13CollectiveMmaINS1_37MainloopSm90TmaGmmaWarpSpecializedFP8ILi3ENS5_IJNS4_1CILi1EEESB_SB_EEENS1_32KernelTmaWarpSpecializedPingpongEEENS5_IJNSA_ILi64EEENSA_ILi176EEENSA_ILi256EEEEEENS_12float_e4m3_tENS5_IJlSB_lEEESJ_SK_NS4_8TiledMMAINS4_8MMA_AtomIJNS4_4SM904GMMA30MMA_64x16x32_F32E4M3E4M3_SS_TNILNSO_7ScaleInE1ELSQ_1EEEEEENS4_6LayoutISC_NS5_IJNSA_ILi0EEESU_SU_EEEEENS5_IJNS4_10UnderscoreESX_SX_EEEEENS4_13SM90_TMA_LOADENS4_14ComposedLayoutINS4_7SwizzleILi3ELi4ELi3EEENS4_18smem_ptr_flag_bitsILi8EEENST_INS5_IJNSA_ILi8EEENSA_ILi128EEEEEENS5_IJS17_SB_EEEEEEEvNS4_8identityES10_S1B_vS1C_EENS_8epilogue10collective6detail29Sm90TmaWarpSpecializedAdapterINS1F_15DefaultEpilogueISJ_SK_SK_NS1E_6thread17LinearCombinationISJ_Li1EffLNS1J_9ScaleType4KindE0ELNS_15FloatRoundStyleE2ESJ_EENS1_15EpilogueDefaultEEEEEvvEEEEvNT_6ParamsE)
        /*02ec*/ 	.short	0x0210
        /*02ee*/ 	.short	0x0470


	//----- nvinfo : EIATTR_SW_WAR
	.align		4
.L_36:
        /*02f0*/ 	.byte	0x04, 0x36
        /*02f2*/ 	.short	(.L_38 - .L_37)
.L_37:
        /*02f4*/ 	.word	0x00000008
.L_38:


//--------------------- .nv.callgraph             --------------------------
	.section	.nv.callgraph,"",@"SHT_CUDA_CALLGRAPH"
	.align	4
	.sectionentsize	8
	.align		4
        /*0000*/ 	.word	0x00000000
	.align		4
        /*0004*/ 	.word	0xffffffff
	.align		4
        /*0008*/ 	.word	0x00000000
	.align		4
        /*000c*/ 	.word	0xfffffffe
	.align		4
        /*0010*/ 	.word	0x00000000
	.align		4
        /*0014*/ 	.word	0xfffffffd
	.align		4
        /*0018*/ 	.word	0x00000000
	.align		4
        /*001c*/ 	.word	0xfffffffc


//--------------------- .nv.constant4             --------------------------
	.section	.nv.constant4,"a",@progbits
	.align	8
	.align		8
.nv.constant4:
        /*0000*/ 	.dword	_ZN40_INTERNAL_10767b60_4_k_cu_50f9be55_128084cuda3std3__45__cpo5beginE
	.align		8
        /*0008*/ 	.dword	_ZN40_INTERNAL_10767b60_4_k_cu_50f9be55_128084cuda3std3__45__cpo3endE
	.align		8
        /*0010*/ 	.dword	_ZN40_INTERNAL_10767b60_4_k_cu_50f9be55_128084cuda3std3__45__cpo6cbeginE
	.align		8
        /*0018*/ 	.dword	_ZN40_INTERNAL_10767b60_4_k_cu_50f9be55_128084cuda3std3__45__cpo4cendE
	.align		8
        /*0020*/ 	.dword	_ZN40_INTERNAL_10767b60_4_k_cu_50f9be55_128084cuda3std3__442_GLOBAL__N__10767b60_4_k_cu_50f9be55_128086ignoreE
	.align		8
        /*0028*/ 	.dword	_ZN40_INTERNAL_10767b60_4_k_cu_50f9be55_128084cuda3std3__419piecewise_constructE
	.align		8
        /*0030*/ 	.dword	_ZN40_INTERNAL_10767b60_4_k_cu_50f9be55_128084cuda3std3__48in_placeE
	.align		8
        /*0038*/ 	.dword	_ZN40_INTERNAL_10767b60_4_k_cu_50f9be55_128084cuda3std6ranges3__45__cpo4swapE
	.align		8
        /*0040*/ 	.dword	_ZN40_INTERNAL_10767b60_4_k_cu_50f9be55_128084cuda3std6ranges3__45__cpo9iter_moveE
	.align		8
        /*0048*/ 	.dword	_ZN40_INTERNAL_10767b60_4_k_cu_50f9be55_128084cute7productE
	.align		8
        /*0050*/ 	.dword	_ZN40_INTERNAL_10767b60_4_k_cu_50f9be55_128084cute1_E


//--------------------- .text._ZN7cutlass13device_kernelINS_4gemm6kernel13GemmUniversalIN4cute5tupleIJiiiiEEENS1_10collective13CollectiveMmaINS1_37MainloopSm90TmaGmmaWarpSpecializedFP8ILi3ENS5_IJNS4_1CILi1EEESB_SB_EEENS1_32KernelTmaWarpSpecializedPingpongEEENS5_IJNSA_ILi64EEENSA_ILi176EEENSA_ILi256EEEEEENS_12float_e4m3_tENS5_IJlSB_lEEESJ_SK_NS4_8TiledMMAINS4_8MMA_AtomIJNS4_4SM904GMMA30MMA_64x16x32_F32E4M3E4M3_SS_TNILNSO_7ScaleInE1ELSQ_1EEEEEENS4_6LayoutISC_NS5_IJNSA_ILi0EEESU_SU_EEEEENS5_IJNS4_10UnderscoreESX_SX_EEEEENS4_13SM90_TMA_LOADENS4_14ComposedLayoutINS4_7SwizzleILi3ELi4ELi3EEENS4_18smem_ptr_flag_bitsILi8EEENST_INS5_IJNSA_ILi8EEENSA_ILi128EEEEEENS5_IJS17_SB_EEEEEEEvNS4_8identityES10_S1B_vS1C_EENS_8epilogue10collective6detail29Sm90TmaWarpSpecializedAdapterINS1F_15DefaultEpilogueISJ_SK_SK_NS1E_6thread17LinearCombinationISJ_Li1EffLNS1J_9ScaleType4KindE0ELNS_15FloatRoundStyleE2ESJ_EENS1_15EpilogueDefaultEEEEEvvEEEEvNT_6ParamsE --------------------------
	.section	.text._ZN7cutlass13device_kernelINS_4gemm6kernel13GemmUniversalIN4cute5tupleIJiiiiEEENS1_10collective13CollectiveMmaINS1_37MainloopSm90TmaGmmaWarpSpecializedFP8ILi3ENS5_IJNS4_1CILi1EEESB_SB_EEENS1_32KernelTmaWarpSpecializedPingpongEEENS5_IJNSA_ILi64EEENSA_ILi176EEENSA_ILi256EEEEEENS_12float_e4m3_tENS5_IJlSB_lEEESJ_SK_NS4_8TiledMMAINS4_8MMA_AtomIJNS4_4SM904GMMA30MMA_64x16x32_F32E4M3E4M3_SS_TNILNSO_7ScaleInE1ELSQ_1EEEEEENS4_6LayoutISC_NS5_IJNSA_ILi0EEESU_SU_EEEEENS5_IJNS4_10UnderscoreESX_SX_EEEEENS4_13SM90_TMA_LOADENS4_14ComposedLayoutINS4_7SwizzleILi3ELi4ELi3EEENS4_18smem_ptr_flag_bitsILi8EEENST_INS5_IJNSA_ILi8EEENSA_ILi128EEEEEENS5_IJS17_SB_EEEEEEEvNS4_8identityES10_S1B_vS1C_EENS_8epilogue10collective6detail29Sm90TmaWarpSpecializedAdapterINS1F_15DefaultEpilogueISJ_SK_SK_NS1E_6thread17LinearCombinationISJ_Li1EffLNS1J_9ScaleType4KindE0ELNS_15FloatRoundStyleE2ESJ_EENS1_15EpilogueDefaultEEEEEvvEEEEvNT_6ParamsE,"ax",@progbits
	.align	128
.text._ZN7cutlass13device_kernelINS_4gemm6kernel13GemmUniversalIN4cute5tupleIJiiiiEEENS1_10collective13CollectiveMmaINS1_37MainloopSm90TmaGmmaWarpSpecializedFP8ILi3ENS5_IJNS4_1CILi1EEESB_SB_EEENS1_32KernelTmaWarpSpecializedPingpongEEENS5_IJNSA_ILi64EEENSA_ILi176EEENSA_ILi256EEEEEENS_12float_e4m3_tENS5_IJlSB_lEEESJ_SK_NS4_8TiledMMAINS4_8MMA_AtomIJNS4_4SM904GMMA30MMA_64x16x32_F32E4M3E4M3_SS_TNILNSO_7ScaleInE1ELSQ_1EEEEEENS4_6LayoutISC_NS5_IJNSA_ILi0EEESU_SU_EEEEENS5_IJNS4_10UnderscoreESX_SX_EEEEENS4_13SM90_TMA_LOADENS4_14ComposedLayoutINS4_7SwizzleILi3ELi4ELi3EEENS4_18smem_ptr_flag_bitsILi8EEENST_INS5_IJNSA_ILi8EEENSA_ILi128EEEEEENS5_IJS17_SB_EEEEEEEvNS4_8identityES10_S1B_vS1C_EENS_8epilogue10collective6detail29Sm90TmaWarpSpecializedAdapterINS1F_15DefaultEpilogueISJ_SK_SK_NS1E_6thread17LinearCombinationISJ_Li1EffLNS1J_9ScaleType4KindE0ELNS_15FloatRoundStyleE2ESJ_EENS1_15EpilogueDefaultEEEEEvvEEEEvNT_6ParamsE:
        .type           _ZN7cutlass13device_kernelINS_4gemm6kernel13GemmUniversalIN4cute5tupleIJiiiiEEENS1_10collective13CollectiveMmaINS1_37MainloopSm90TmaGmmaWarpSpecializedFP8ILi3ENS5_IJNS4_1CILi1EEESB_SB_EEENS1_32KernelTmaWarpSpecializedPingpongEEENS5_IJNSA_ILi64EEENSA_ILi176EEENSA_ILi256EEEEEENS_12float_e4m3_tENS5_IJlSB_lEEESJ_SK_NS4_8TiledMMAINS4_8MMA_AtomIJNS4_4SM904GMMA30MMA_64x16x32_F32E4M3E4M3_SS_TNILNSO_7ScaleInE1ELSQ_1EEEEEENS4_6LayoutISC_NS5_IJNSA_ILi0EEESU_SU_EEEEENS5_IJNS4_10UnderscoreESX_SX_EEEEENS4_13SM90_TMA_LOADENS4_14ComposedLayoutINS4_7SwizzleILi3ELi4ELi3EEENS4_18smem_ptr_flag_bitsILi8EEENST_INS5_IJNSA_ILi8EEENSA_ILi128EEEEEENS5_IJS17_SB_EEEEEEEvNS4_8identityES10_S1B_vS1C_EENS_8epilogue10collective6detail29Sm90TmaWarpSpecializedAdapterINS1F_15DefaultEpilogueISJ_SK_SK_NS1E_6thread17LinearCombinationISJ_Li1EffLNS1J_9ScaleType4KindE0ELNS_15FloatRoundStyleE2ESJ_EENS1_15EpilogueDefaultEEEEEvvEEEEvNT_6ParamsE,@function
        .size           _ZN7cutlass13device_kernelINS_4gemm6kernel13GemmUniversalIN4cute5tupleIJiiiiEEENS1_10collective13CollectiveMmaINS1_37MainloopSm90TmaGmmaWarpSpecializedFP8ILi3ENS5_IJNS4_1CILi1EEESB_SB_EEENS1_32KernelTmaWarpSpecializedPingpongEEENS5_IJNSA_ILi64EEENSA_ILi176EEENSA_ILi256EEEEEENS_12float_e4m3_tENS5_IJlSB_lEEESJ_SK_NS4_8TiledMMAINS4_8MMA_AtomIJNS4_4SM904GMMA30MMA_64x16x32_F32E4M3E4M3_SS_TNILNSO_7ScaleInE1ELSQ_1EEEEEENS4_6LayoutISC_NS5_IJNSA_ILi0EEESU_SU_EEEEENS5_IJNS4_10UnderscoreESX_SX_EEEEENS4_13SM90_TMA_LOADENS4_14ComposedLayoutINS4_7SwizzleILi3ELi4ELi3EEENS4_18smem_ptr_flag_bitsILi8EEENST_INS5_IJNSA_ILi8EEENSA_ILi128EEEEEENS5_IJS17_SB_EEEEEEEvNS4_8identityES10_S1B_vS1C_EENS_8epilogue10collective6detail29Sm90TmaWarpSpecializedAdapterINS1F_15DefaultEpilogueISJ_SK_SK_NS1E_6thread17LinearCombinationISJ_Li1EffLNS1J_9ScaleType4KindE0ELNS_15FloatRoundStyleE2ESJ_EENS1_15EpilogueDefaultEEEEEvvEEEEvNT_6ParamsE,(.L_x_250 - _ZN7cutlass13device_kernelINS_4gemm6kernel13GemmUniversalIN4cute5tupleIJiiiiEEENS1_10collective13CollectiveMmaINS1_37MainloopSm90TmaGmmaWarpSpecializedFP8ILi3ENS5_IJNS4_1CILi1EEESB_SB_EEENS1_32KernelTmaWarpSpecializedPingpongEEENS5_IJNSA_ILi64EEENSA_ILi176EEENSA_ILi256EEEEEENS_12float_e4m3_tENS5_IJlSB_lEEESJ_SK_NS4_8TiledMMAINS4_8MMA_AtomIJNS4_4SM904GMMA30MMA_64x16x32_F32E4M3E4M3_SS_TNILNSO_7ScaleInE1ELSQ_1EEEEEENS4_6LayoutISC_NS5_IJNSA_ILi0EEESU_SU_EEEEENS5_IJNS4_10UnderscoreESX_SX_EEEEENS4_13SM90_TMA_LOADENS4_14ComposedLayoutINS4_7SwizzleILi3ELi4ELi3EEENS4_18smem_ptr_flag_bitsILi8EEENST_INS5_IJNSA_ILi8EEENSA_ILi128EEEEEENS5_IJS17_SB_EEEEEEEvNS4_8identityES10_S1B_vS1C_EENS_8epilogue10collective6detail29Sm90TmaWarpSpecializedAdapterINS1F_15DefaultEpilogueISJ_SK_SK_NS1E_6thread17LinearCombinationISJ_Li1EffLNS1J_9ScaleType4KindE0ELNS_15FloatRoundStyleE2ESJ_EENS1_15EpilogueDefaultEEEEEvvEEEEvNT_6ParamsE)
        .other          _ZN7cutlass13device_kernelINS_4gemm6kernel13GemmUniversalIN4cute5tupleIJiiiiEEENS1_10collective13CollectiveMmaINS1_37MainloopSm90TmaGmmaWarpSpecializedFP8ILi3ENS5_IJNS4_1CILi1EEESB_SB_EEENS1_32KernelTmaWarpSpecializedPingpongEEENS5_IJNSA_ILi64EEENSA_ILi176EEENSA_ILi256EEEEEENS_12float_e4m3_tENS5_IJlSB_lEEESJ_SK_NS4_8TiledMMAINS4_8MMA_AtomIJNS4_4SM904GMMA30MMA_64x16x32_F32E4M3E4M3_SS_TNILNSO_7ScaleInE1ELSQ_1EEEEEENS4_6LayoutISC_NS5_IJNSA_ILi0EEESU_SU_EEEEENS5_IJNS4_10UnderscoreESX_SX_EEEEENS4_13SM90_TMA_LOADENS4_14ComposedLayoutINS4_7SwizzleILi3ELi4ELi3EEENS4_18smem_ptr_flag_bitsILi8EEENST_INS5_IJNSA_ILi8EEENSA_ILi128EEEEEENS5_IJS17_SB_EEEEEEEvNS4_8identityES10_S1B_vS1C_EENS_8epilogue10collective6detail29Sm90TmaWarpSpecializedAdapterINS1F_15DefaultEpilogueISJ_SK_SK_NS1E_6thread17LinearCombinationISJ_Li1EffLNS1J_9ScaleType4KindE0ELNS_15FloatRoundStyleE2ESJ_EENS1_15EpilogueDefaultEEEEEvvEEEEvNT_6ParamsE,@"STO_CUDA_ENTRY STV_DEFAULT"
_ZN7cutlass13device_kernelINS_4gemm6kernel13GemmUniversalIN4cute5tupleIJiiiiEEENS1_10collective13CollectiveMmaINS1_37MainloopSm90TmaGmmaWarpSpecializedFP8ILi3ENS5_IJNS4_1CILi1EEESB_SB_EEENS1_32KernelTmaWarpSpecializedPingpongEEENS5_IJNSA_ILi64EEENSA_ILi176EEENSA_ILi256EEEEEENS_12float_e4m3_tENS5_IJlSB_lEEESJ_SK_NS4_8TiledMMAINS4_8MMA_AtomIJNS4_4SM904GMMA30MMA_64x16x32_F32E4M3E4M3_SS_TNILNSO_7ScaleInE1ELSQ_1EEEEEENS4_6LayoutISC_NS5_IJNSA_ILi0EEESU_SU_EEEEENS5_IJNS4_10UnderscoreESX_SX_EEEEENS4_13SM90_TMA_LOADENS4_14ComposedLayoutINS4_7SwizzleILi3ELi4ELi3EEENS4_18smem_ptr_flag_bitsILi8EEENST_INS5_IJNSA_ILi8EEENSA_ILi128EEEEEENS5_IJS17_SB_EEEEEEEvNS4_8identityES10_S1B_vS1C_EENS_8epilogue10collective6detail29Sm90TmaWarpSpecializedAdapterINS1F_15DefaultEpilogueISJ_SK_SK_NS1E_6thread17LinearCombinationISJ_Li1EffLNS1J_9ScaleType4KindE0ELNS_15FloatRoundStyleE2ESJ_EENS1_15EpilogueDefaultEEEEEvvEEEEvNT_6ParamsE:
[----:B------:R-:W-:Y:S01]  /*0000*/  LDC R1, c[0x0][0x28] ;  /* 0x00000a00ff017b82 */ /* 0x000fe20000000800 */
[----:B------:R-:W0:Y:S01]  /*0010*/  S2R R14, SR_TID.X ;  /* 0x00000000000e7919 */ /* 0x000e220000002100 */
[----:B------:R-:W-:Y:S01]  /*0020*/  ELECT P0, URZ, PT ;  /* 0x00000000003f782f */ /* 0x000fe20003800000 */
[----:B------:R-:W-:Y:S01]  /*0030*/  BSSY B0, `(.L_x_0) ;  /* 0x000000f000007945 */ /* 0x000fe20003800000 */
[--C-:B0-----:R-:W-:Y:S02]  /*0040*/  SHF.R.U32.HI R0, RZ, 0x5, R14.reuse ;  /* 0x00000005ff007819 */ /* 0x101fe4000001160e */
[----:B------:R-:W-:-:S03]  /*0050*/  SHF.R.U32.HI R4, RZ, 0x7, R14 ;  /* 0x00000007ff047819 */ /* 0x000fc6000001160e */
[----:B------:R-:W0:Y:S04]  /*0060*/  SHFL.IDX PT, R2, R0, RZ, 0x1f ;  /* 0x00001fff00027589 */ /* 0x000e2800000e0000 */
[----:B------:R1:W2:Y:S01]  /*0070*/  SHFL.IDX PT, R5, R4, RZ, 0x1f ;  /* 0x00001fff04057589 */ /* 0x0002a200000e0000 */
[----:B0-----:R-:W-:-:S13]  /*0080*/  ISETP.NE.OR P0, PT, R2, RZ, !P0 ;  /* 0x000000ff0200720c */ /* 0x001fda0004705670 */
[----:B-12---:R-:W-:Y:S05]  /*0090*/  @P0 BRA `(.L_x_1) ;  /* 0x0000000000200947 */ /* 0x006fea0003800000 */
[----:B------:R-:W-:Y:S02]  /*00a0*/  ULDC.64 UR4, c[0x0][0x198] ;  /* 0x0000660000047ab9 */ /* 0x000fe40000000a00 */
[----:B------:R-:W-:Y:S02]  /*00b0*/  UIADD3 UR6, UP0, UR4, 0xf0, URZ ;  /* 0x000000f004067890 */ /* 0x000fe4000ff1e03f */
[----:B------:R-:W-:Y:S02]  /*00c0*/  UIADD3 UR4, UP1, UR4, 0x1f0, URZ ;  /* 0x000001f004047890 */ /* 0x000fe4000ff3e03f */
[----:B------:R-:W-:Y:S02]  /*00d0*/  UIADD3.X UR7, URZ, UR5, URZ, UP0, !UPT ;  /* 0x000000053f077290 */ /* 0x000fe400087fe43f */
[----:B------:R-:W-:-:S07]  /*00e0*/  UIADD3.X UR5, URZ, UR5, URZ, UP1, !UPT ;  /* 0x000000053f057290 */ /* 0x000fce0008ffe43f */
[----:B------:R0:W-:Y:S02]  /*00f0*/  UTMACCTL.PF [UR6] ;  /* 0x00000000060079b9 */ /* 0x0001e40008040000 */
[----:B------:R0:W-:Y:S02]  /*0100*/  UTMACCTL.PF [UR4] ;  /* 0x00000000040079b9 */ /* 0x0001e40008040000 */
[----:B0-----:R-:W-:Y:S01]  /*0110*/  NOP ;  /* 0x0000000000007918 */ /* 0x001fe20000000000 */
.L_x_1:
[----:B------:R-:W-:Y:S05]  /*0120*/  BSYNC B0 ;  /* 0x0000000000007941 */ /* 0x000fea0003800000 */
.L_x_0:
[----:B------:R-:W0:Y:S02]  /*0130*/  SHFL.IDX PT, R3, R0, RZ, 0x1f ;  /* 0x00001fff00037589 */ /* 0x000e2400000e0000 */
[----:B0-----:R-:W-:-:S13]  /*0140*/  ISETP.NE.AND P0, PT, R3, RZ, PT ;  /* 0x000000ff0300720c */ /* 0x001fda0003f05270 */
[----:B------:R-:W-:Y:S05]  /*0150*/  @P0 BRA `(.L_x_2) ;  /* 0x0000000000500947 */ /* 0x000fea0003800000 */
[----:B------:R-:W0:Y:S01]  /*0160*/  S2UR UR8, SR_CgaCtaId ;  /* 0x00000000000879c3 */ /* 0x000e220000008800 */
[----:B------:R-:W-:Y:S01]  /*0170*/  UMOV UR4, 0x400 ;  /* 0x0000040000047882 */ /* 0x000fe20000000000 */
[----:B------:R-:W-:Y:S01]  /*0180*/  UMOV UR5, 0x1 ;  /* 0x0000000100057882 */ /* 0x000fe20000000000 */
[----:B------:R-:W-:Y:S01]  /*0190*/  UMOV UR6, 0x80 ;  /* 0x0000008000067882 */ /* 0x000fe20000000000 */
[----:B------:R-:W-:Y:S01]  /*01a0*/  ELECT P0, URZ, PT ;  /* 0x00000000003f782f */ /* 0x000fe20003800000 */
[----:B------:R-:W-:-:S04]  /*01b0*/  UIADD3 UR6, -UR6, 0x100000, URZ ;  /* 0x0010000006067890 */ /* 0x000fc8000fffe13f */
[----:B------:R-:W-:Y:S02]  /*01c0*/  USHF.L.U32 UR7, UR6, 0xb, URZ ;  /* 0x0000000b06077899 */ /* 0x000fe4000800063f */
[----:B------:R-:W-:Y:S02]  /*01d0*/  USHF.L.U32 UR6, UR6, 0x1, URZ ;  /* 0x0000000106067899 */ /* 0x000fe4000800063f */
[----:B0-----:R-:W-:Y:S02]  /*01e0*/  ULEA UR8, UR8, UR4, 0x18 ;  /* 0x0000000408087291 */ /* 0x001fe4000f8ec03f */
[----:B------:R-:W-:-:S04]  /*01f0*/  UIADD3 UR4, -UR5, 0x100000, URZ ;  /* 0x0010000005047890 */ /* 0x000fc8000fffe13f */
[----:B------:R-:W-:Y:S02]  /*0200*/  USHF.L.U32 UR5, UR4, 0xb, URZ ;  /* 0x0000000b04057899 */ /* 0x000fe4000800063f */
[----:B------:R-:W-:Y:S01]  /*0210*/  USHF.L.U32 UR4, UR4, 0x1, URZ ;  /* 0x0000000104047899 */ /* 0x000fe2000800063f */
[----:B------:R-:W0:Y:S11]  /*0220*/  FENCE.VIEW.ASYNC.S ;  /* 0x00000000000073c6 */ /* 0x000e360000000000 */
[----:B0-----:R0:W1:Y:S01]  /*0230*/  SYNCS.EXCH.64 URZ, [UR8], UR4 ;  /* 0x00000004083f75b2 */ /* 0x0010620008000100 */
[----:B------:R0:W2:Y:S01]  /*0240*/  SYNCS.EXCH.64 URZ, [UR8+0x18], UR6 ;  /* 0x00001806083f75b2 */ /* 0x0000a20008000100 */
[----:B------:R0:W3:Y:S01]  /*0250*/  SYNCS.EXCH.64 URZ, [UR8+0x8], UR4 ;  /* 0x00000804083f75b2 */ /* 0x0000e20008000100 */
[----:B------:R0:W4:Y:S01]  /*0260*/  SYNCS.EXCH.64 URZ, [UR8+0x20], UR6 ;  /* 0x00002006083f75b2 */ /* 0x0001220008000100 */
[----:B------:R0:W0:Y:S01]  /*0270*/  SYNCS.EXCH.64 URZ, [UR8+0x10], UR4 ;  /* 0x00001004083f75b2 */ /* 0x0000220008000100 */
[----:B------:R0:W0:Y:S01]  /*0280*/  SYNCS.EXCH.64 URZ, [UR8+0x28], UR6 ;  /* 0x00002806083f75b2 */ /* 0x0000220008000100 */
[----:B------:R-:W-:Y:S01]  /*0290*/  NOP ;  /* 0x0000000000007918 */ /* 0x000fe20000000000 */
.L_x_2:
[----:B------:R-:W5:Y:S01]  /*02a0*/  SHFL.IDX PT, R6, R0, RZ, 0x1f ;  /* 0x00001fff00067589 */ /* 0x000f6200000e0000 */
[----:B------:R-:W-:Y:S01]  /*02b0*/  ELECT P0, URZ, PT ;  /* 0x00000000003f782f */ /* 0x000fe20003800000 */
[----:B------:R-:W-:Y:S01]  /*02c0*/  NOP ;  /* 0x0000000000007918 */ /* 0x000fe20000000000 */
[----:B------:R-:W-:Y:S01]  /*02d0*/  ELECT P1, URZ, PT ;  /* 0x00000000003f782f */ /* 0x000fe20003820000 */
[----:B------:R-:W1:Y:S01]  /*02e0*/  SHFL.IDX PT, R3, R0, RZ, 0x1f ;  /* 0x00001fff00037589 */ /* 0x000e6200000e0000 */
[----:B0-----:R-:W-:Y:S01]  /*02f0*/  UMOV UR4, 0x20 ;  /* 0x0000002000047882 */ /* 0x001fe20000000000 */
[----:B------:R-:W-:Y:S01]  /*0300*/  UMOV UR11, 0x80 ;  /* 0x00000080000b7882 */ /* 0x000fe20000000000 */
[----:B------:R-:W-:Y:S01]  /*0310*/  ULDC.64 UR12, c[0x0][0x598] ;  /* 0x00016600000c7ab9 */ /* 0x000fe20000000a00 */
[----:B------:R-:W0:Y:S01]  /*0320*/  SHFL.IDX PT, R4, R4, RZ, 0x1f ;  /* 0x00001fff04047589 */ /* 0x000e2200000e0000 */
[----:B------:R-:W-:Y:S01]  /*0330*/  NOP ;  /* 0x0000000000007918 */ /* 0x000fe20000000000 */
[C---:B------:R-:W-:Y:S01]  /*0340*/  VIADD R34, R5.reuse, 0xffffffff ;  /* 0xffffffff05227836 */ /* 0x040fe20000000000 */
[----:B------:R-:W-:Y:S01]  /*0350*/  ULDC.64 UR24, c[0x0][0x208] ;  /* 0x0000820000187ab9 */ /* 0x000fe20000000a00 */
[----:B------:R-:W-:-:S03]  /*0360*/  ISETP.NE.AND P2, PT, R5, RZ, PT ;  /* 0x000000ff0500720c */ /* 0x000fc60003f45270 */
[----:B------:R-:W-:Y:S02]  /*0370*/  ISETP.GE.U32.AND P3, PT, R34, 0x2, PT ;  /* 0x000000022200780c */ /* 0x000fe40003f66070 */
[----:B-----5:R-:W-:Y:S02]  /*0380*/  ISETP.NE.OR P0, PT, R6, RZ, !P0 ;  /* 0x000000ff0600720c */ /* 0x020fe40004705670 */
[----:B-1----:R-:W-:Y:S02]  /*0390*/  ISETP.NE.OR P1, PT, R3, RZ, !P1 ;  /* 0x000000ff0300720c */ /* 0x002fe40004f25670 */
[----:B------:R-:W-:-:S04]  /*03a0*/  SHF.R.S32.HI R3, RZ, 0x1f, R2 ;  /* 0x0000001fff037819 */ /* 0x000fc80000011402 */
[----:B------:R-:W-:-:S05]  /*03b0*/  LEA.HI R3, R3, R2, RZ, 0x2 ;  /* 0x0000000203037211 */ /* 0x000fca00078f10ff */
[----:B------:R-:W-:Y:S01]  /*03c0*/  VOTEU.ALL UP0, P0 ;  /* 0x00000000003f7886 */ /* 0x000fe20000000000 */
[----:B------:R-:W-:Y:S01]  /*03d0*/  LOP3.LUT R3, R3, 0xfffffffc, RZ, 0xc0, !PT ;  /* 0xfffffffc03037812 */ /* 0x000fe200078ec0ff */
[----:B------:R-:W-:-:S03]  /*03e0*/  VOTEU.ALL UP1, P1 ;  /* 0x00000000003f7886 */ /* 0x000fc60000820000 */
[----:B------:R-:W1:Y:S01]  /*03f0*/  @!UP0 S2UR UR7, SR_CgaCtaId ;  /* 0x00000000000789c3 */ /* 0x000e620000008800 */
[----:B------:R-:W-:Y:S01]  /*0400*/  @!UP0 UMOV UR6, 0x400 ;  /* 0x0000040000068882 */ /* 0x000fe20000000000 */
[----:B------:R-:W-:-:S04]  /*0410*/  @!UP0 UIADD3 UR4, -UR4, 0x100000, URZ ;  /* 0x0010000004048890 */ /* 0x000fc8000fffe13f */
[----:B------:R-:W-:Y:S02]  /*0420*/  @!UP0 USHF.L.U32 UR5, UR4, 0xb, URZ ;  /* 0x0000000b04058899 */ /* 0x000fe4000800063f */
[----:B------:R-:W-:Y:S01]  /*0430*/  @!UP0 USHF.L.U32 UR4, UR4, 0x1, URZ ;  /* 0x0000000104048899 */ /* 0x000fe2000800063f */
[----:B------:R-:W-:Y:S01]  /*0440*/  IMAD.IADD R12, R2, 0x1, -R3 ;  /* 0x00000001020c7824 */ /* 0x000fe200078e0a03 */
[----:B------:R-:W-:Y:S01]  /*0450*/  @!UP1 UMOV UR9, 0x400 ;  /* 0x0000040000099882 */ /* 0x000fe20000000000 */
[----:B------:R-:W-:Y:S01]  /*0460*/  VOTEU.ALL UP2, P1 ;  /* 0x00000000003f7886 */ /* 0x000fe20000840000 */
[----:B------:R-:W-:Y:S01]  /*0470*/  VOTEU.ALL UP3, P1 ;  /* 0x00000000003f7886 */ /* 0x000fe20000860000 */
[----:B------:R-:W-:Y:S01]  /*0480*/  VOTEU.ALL UP4, P1 ;  /* 0x00000000003f7886 */ /* 0x000fe20000880000 */
[----:B------:R-:W5:Y:S01]  /*0490*/  @!UP1 S2UR UR10, SR_CgaCtaId ;  /* 0x00000000000a99c3 */ /* 0x000f620000008800 */
[----:B------:R-:W-:Y:S01]  /*04a0*/  VOTEU.ALL UP5, P1 ;  /* 0x00000000003f7886 */ /* 0x000fe200008a0000 */
[----:B------:R-:W-:-:S02]  /*04b0*/  ISETP.NE.U32.AND P1, PT, RZ, UR12, PT ;  /* 0x0000000cff007c0c */ /* 0x000fc4000bf25070 */
[----:B------:R-:W-:Y:S02]  /*04c0*/  SHF.R.S32.HI R3, RZ, 0x1f, R14 ;  /* 0x0000001fff037819 */ /* 0x000fe4000001140e */
[----:B------:R-:W-:Y:S02]  /*04d0*/  ISETP.NE.AND.EX P1, PT, RZ, UR13, PT, P1 ;  /* 0x0000000dff007c0c */ /* 0x000fe4000bf25310 */
[----:B------:R-:W-:-:S04]  /*04e0*/  LEA.HI R3, R3, R14, RZ, 0x7 ;  /* 0x0000000e03037211 */ /* 0x000fc800078f38ff */
[----:B------:R-:W-:Y:S01]  /*04f0*/  LOP3.LUT R3, R3, 0xffffff80, RZ, 0xc0, !PT ;  /* 0xffffff8003037812 */ /* 0x000fe200078ec0ff */
[----:B-1----:R-:W-:-:S04]  /*0500*/  @!UP0 ULEA UR8, UR7, UR6, 0x18 ;  /* 0x0000000607088291 */ /* 0x002fc8000f8ec03f */
[----:B------:R-:W-:Y:S01]  /*0510*/  IMAD.IADD R13, R14, 0x1, -R3 ;  /* 0x000000010e0d7824 */ /* 0x000fe200078e0a03 */
[----:B------:R-:W-:-:S04]  /*0520*/  @!UP1 UIADD3 UR6, -UR11, 0x100000, URZ ;  /* 0x001000000b069890 */ /* 0x000fc8000fffe13f */
[----:B------:R-:W-:Y:S02]  /*0530*/  @!UP1 USHF.L.U32 UR7, UR6, 0xb, URZ ;  /* 0x0000000b06079899 */ /* 0x000fe4000800063f */
[----:B------:R-:W-:Y:S01]  /*0540*/  @!UP1 USHF.L.U32 UR6, UR6, 0x1, URZ ;  /* 0x0000000106069899 */ /* 0x000fe2000800063f */
[----:B0-----:R-:W-:Y:S01]  /*0550*/  R2UR UR11, R4 ;  /* 0x00000000040b72ca */ /* 0x001fe200000e0000 */
[----:B------:R-:W-:Y:S01]  /*0560*/  VOTEU.ALL UP0, P0 ;  /* 0x00000000003f7886 */ /* 0x000fe20000000000 */
[----:B-----5:R-:W-:Y:S01]  /*0570*/  @!UP1 ULEA UR9, UR10, UR9, 0x18 ;  /* 0x000000090a099291 */ /* 0x020fe2000f8ec03f */
[----:B------:R-:W-:Y:S01]  /*0580*/  VOTEU.ALL UP1, P0 ;  /* 0x00000000003f7886 */ /* 0x000fe20000020000 */
[C---:B------:R-:W-:Y:S01]  /*0590*/  ISETP.NE.AND P0, PT, R12.reuse, 0x3, PT ;  /* 0x000000030c00780c */ /* 0x040fe20003f05270 */
[----:B------:R-:W0:Y:S02]  /*05a0*/  FENCE.VIEW.ASYNC.S ;  /* 0x00000000000073c6 */ /* 0x000e240000000000 */
[----:B0-----:R0:W2:Y:S01]  /*05b0*/  @!UP0 SYNCS.EXCH.64 URZ, [UR8+0x60], UR4 ;  /* 0x00006004083f85b2 */ /* 0x0010a20008000100 */
[----:B------:R-:W-:-:S04]  /*05c0*/  ISETP.EQ.OR P0, PT, R12, RZ, !P0 ;  /* 0x000000ff0c00720c */ /* 0x000fc80004702670 */
[----:B------:R-:W-:-:S04]  /*05d0*/  ISETP.EQ.AND P0, PT, R5, RZ, P0 ;  /* 0x000000ff0500720c */ /* 0x000fc80000702270 */
[----:B------:R-:W-:-:S04]  /*05e0*/  SEL R7, RZ, 0x1, !P0 ;  /* 0x00000001ff077807 */ /* 0x000fc80004000000 */
[----:B------:R-:W-:Y:S01]  /*05f0*/  SEL R7, R7, 0x2, P3 ;  /* 0x0000000207077807 */ /* 0x000fe20001800000 */
[----:B------:R0:W2:Y:S01]  /*0600*/  @!UP1 SYNCS.EXCH.64 URZ, [UR8+0x68], UR4 ;  /* 0x00006804083f95b2 */ /* 0x0000a20008000100 */
[----:B------:R-:W-:Y:S01]  /*0610*/  NOP ;  /* 0x0000000000007918 */ /* 0x000fe20000000000 */
[----:B------:R0:W2:Y:S01]  /*0620*/  @!UP2 SYNCS.EXCH.64 URZ, [UR9+0x40], UR6 ;  /* 0x00004006093fa5b2 */ /* 0x0000a20008000100 */
[----:B------:R0:W2:Y:S01]  /*0630*/  @!UP3 SYNCS.EXCH.64 URZ, [UR9+0x48], UR6 ;  /* 0x00004806093fb5b2 */ /* 0x0000a20008000100 */
[----:B------:R0:W2:Y:S01]  /*0640*/  @!UP4 SYNCS.EXCH.64 URZ, [UR9+0x50], UR6 ;  /* 0x00005006093fc5b2 */ /* 0x0000a20008000100 */
[----:B------:R0:W2:Y:S01]  /*0650*/  @!UP5 SYNCS.EXCH.64 URZ, [UR9+0x58], UR6 ;  /* 0x00005806093fd5b2 */ /* 0x0000a20008000100 */
[----:B------:R-:W-:Y:S01]  /*0660*/  NOP ;  /* 0x0000000000007918 */ /* 0x000fe20000000000 */
[----:B--234-:R-:W-:Y:S06]  /*0670*/  BAR.SYNC.DEFER_BLOCKING 0x0 ;  /* 0x0000000000007b1d */ /* 0x01cfec0000010000 */
[----:B0-----:R-:W-:Y:S05]  /*0680*/  @!P1 BRA `(.L_x_3) ;  /* 0x00000000001c9947 */ /* 0x001fea0003800000 */
[----:B------:R-:W0:Y:S02]  /*0690*/  LDC.64 R2, c[0x0][0x598] ;  /* 0x00016600ff027b82 */ /* 0x000e240000000a00 */
[----:B0-----:R-:W2:Y:S02]  /*06a0*/  LDG.E.64 R2, desc[UR24][R2.64] ;  /* 0x0000001802027981 */ /* 0x001ea4000c1e1b00 */
[----:B--2---:R-:W-:-:S04]  /*06b0*/  ISETP.NE.U32.AND P0, PT, R2, RZ, PT ;  /* 0x000000ff0200720c */ /* 0x004fc80003f05070 */
[----:B------:R-:W-:-:S13]  /*06c0*/  ISETP.NE.AND.EX P0, PT, R3, RZ, PT, P0 ;  /* 0x000000ff0300720c */ /* 0x000fda0003f05300 */
[----:B------:R-:W-:Y:S05]  /*06d0*/  @!P0 BRA `(.L_x_3) ;  /* 0x0000000000088947 */ /* 0x000fea0003800000 */
[----:B------:R2:W5:Y:S01]  /*06e0*/  LD.E R11, desc[UR24][R2.64] ;  /* 0x00000018020b7980 */ /* 0x000562000c101900 */
[----:B------:R-:W-:Y:S05]  /*06f0*/  BRA `(.L_x_4) ;  /* 0x0000000000207947 */ /* 0x000fea0003800000 */
.L_x_3:
[----:B------:R-:W-:Y:S02]  /*0700*/  ULDC.64 UR4, c[0x0][0x588] ;  /* 0x0001620000047ab9 */ /* 0x000fe40000000a00 */
[----:B------:R-:W-:-:S04]  /*0710*/  ISETP.NE.U32.AND P0, PT, RZ, UR4, PT ;  /* 0x00000004ff007c0c */ /* 0x000fc8000bf05070 */
[----:B------:R-:W-:-:S13]  /*0720*/  ISETP.NE.AND.EX P0, PT, RZ, UR5, PT, P0 ;  /* 0x00000005ff007c0c */ /* 0x000fda000bf05300 */
[----:B------:R-:W-:Y:S05]  /*0730*/  @!P0 BRA `(.L_x_5) ;  /* 0x00000000000c8947 */ /* 0x000fea0003800000 */
[----:B------:R-:W0:Y:S02]  /*0740*/  LDC.64 R2, c[0x0][0x588] ;  /* 0x00016200ff027b82 */ /* 0x000e240000000a00 */
[----:B0-----:R1:W5:Y:S01]  /*0750*/  LDG.E R11, desc[UR24][R2.64] ;  /* 0x00000018020b7981 */ /* 0x001362000c1e1900 */
[----:B------:R-:W-:Y:S05]  /*0760*/  BRA `(.L_x_4) ;  /* 0x0000000000047947 */ /* 0x000fea0003800000 */
.L_x_5:
[----:B------:R-:W0:Y:S02]  /*0770*/  LDC R11, c[0x0][0x580] ;  /* 0x00016000ff0b7b82 */ /* 0x000e240000000800 */
.L_x_4:
[----:B------:R-:W-:Y:S02]  /*0780*/  ULDC.64 UR4, c[0x0][0x5a0] ;  /* 0x0001680000047ab9 */ /* 0x000fe40000000a00 */
[----:B------:R-:W-:-:S04]  /*0790*/  ISETP.NE.U32.AND P0, PT, RZ, UR4, PT ;  /* 0x00000004ff007c0c */ /* 0x000fc8000bf05070 */
[----:B------:R-:W-:-:S13]  /*07a0*/  ISETP.NE.AND.EX P0, PT, RZ, UR5, PT, P0 ;  /* 0x00000005ff007c0c */ /* 0x000fda000bf05300 */
[----:B------:R-:W-:Y:S05]  /*07b0*/  @!P0 BRA `(.L_x_6) ;  /* 0x00000000001c8947 */ /* 0x000fea0003800000 */
[----:B-12---:R-:W1:Y:S02]  /*07c0*/  LDC.64 R2, c[0x0][0x5a0] ;  /* 0x00016800ff027b82 */ /* 0x006e640000000a00 */
[----:B-1----:R-:W2:Y:S02]  /*07d0*/  LDG.E.64 R2, desc[UR24][R2.64] ;  /* 0x0000001802027981 */ /* 0x002ea4000c1e1b00 */
[----:B--2---:R-:W-:-:S04]  /*07e0*/  ISETP.NE.U32.AND P0, PT, R2, RZ, PT ;  /* 0x000000ff0200720c */ /* 0x004fc80003f05070 */
[----:B------:R-:W-:-:S13]  /*07f0*/  ISETP.NE.AND.EX P0, PT, R3, RZ, PT, P0 ;  /* 0x000000ff0300720c */ /* 0x000fda0003f05300 */
[----:B------:R-:W-:Y:S05]  /*0800*/  @!P0 BRA `(.L_x_6) ;  /* 0x0000000000088947 */ /* 0x000fea0003800000 */
[----:B------:R1:W5:Y:S01]  /*0810*/  LD.E R10, desc[UR24][R2.64] ;  /* 0x00000018020a7980 */ /* 0x000362000c101900 */
[----:B------:R-:W-:Y:S05]  /*0820*/  BRA `(.L_x_7) ;  /* 0x0000000000207947 */ /* 0x000fea0003800000 */
.L_x_6:
[----:B------:R-:W-:Y:S02]  /*0830*/  ULDC.64 UR4, c[0x0][0x590] ;  /* 0x0001640000047ab9 */ /* 0x000fe40000000a00 */
[----:B------:R-:W-:-:S04]  /*0840*/  ISETP.NE.U32.AND P0, PT, RZ, UR4, PT ;  /* 0x00000004ff007c0c */ /* 0x000fc8000bf05070 */
[----:B------:R-:W-:-:S13]  /*0850*/  ISETP.NE.AND.EX P0, PT, RZ, UR5, PT, P0 ;  /* 0x00000005ff007c0c */ /* 0x000fda000bf05300 */
[----:B------:R-:W-:Y:S05]  /*0860*/  @!P0 BRA `(.L_x_8) ;  /* 0x00000000000c8947 */ /* 0x000fea0003800000 */
[----:B-12---:R-:W1:Y:S02]  /*0870*/  LDC.64 R2, c[0x0][0x590] ;  /* 0x00016400ff027b82 */ /* 0x006e640000000a00 */
[----:B-1----:R4:W5:Y:S01]  /*0880*/  LDG.E R10, desc[UR24][R2.64] ;  /* 0x00000018020a7981 */ /* 0x002962000c1e1900 */
[----:B------:R-:W-:Y:S05]  /*0890*/  BRA `(.L_x_7) ;  /* 0x0000000000047947 */ /* 0x000fea0003800000 */
.L_x_8:
[----:B------:R-:W3:Y:S02]  /*08a0*/  LDC R10, c[0x0][0x584] ;  /* 0x00016100ff0a7b82 */ /* 0x000ee40000000800 */
.L_x_7:
[----:B------:R-:W0:Y:S01]  /*08b0*/  LDC R0, c[0x0][0x65c] ;  /* 0x00019700ff007b82 */ /* 0x000e220000000800 */
[----:B------:R-:W1:Y:S01]  /*08c0*/  S2R R22, SR_CTAID.Y ;  /* 0x0000000000167919 */ /* 0x000e620000002600 */
[----:B------:R-:W-:Y:S01]  /*08d0*/  ULDC UR5, c[0x0][0x28c] ;  /* 0x0000a30000057ab9 */ /* 0x000fe20000000800 */
[----:B------:R-:W-:Y:S01]  /*08e0*/  ISETP.NE.AND P0, PT, R5, 0x2, PT ;  /* 0x000000020500780c */ /* 0x000fe20003f05270 */
[----:B------:R-:W-:Y:S01]  /*08f0*/  UIADD3 UR5, UR5, 0xff, URZ ;  /* 0x000000ff05057890 */ /* 0x000fe2000fffe03f */
[----:B------:R-:W3:Y:S01]  /*0900*/  S2R R16, SR_CTAID.X ;  /* 0x0000000000107919 */ /* 0x000ee20000002500 */
[----:B------:R-:W-:Y:S01]  /*0910*/  IMAD.MOV.U32 R17, RZ, RZ, RZ ;  /* 0x000000ffff117224 */ /* 0x000fe200078e00ff */
[----:B------:R-:W-:Y:S01]  /*0920*/  UMOV UR17, URZ ;  /* 0x0000003f00117c82 */ /* 0x000fe20008000000 */
[----:B------:R-:W-:Y:S01]  /*0930*/  USHF.R.S32.HI UR8, URZ, 0x1f, UR5 ;  /* 0x0000001f3f087899 */ /* 0x000fe20008011405 */
[----:B------:R-:W-:Y:S01]  /*0940*/  UMOV UR4, URZ ;  /* 0x0000003f00047c82 */ /* 0x000fe20008000000 */
[----:B------:R-:W-:-:S02]  /*0950*/  ULDC.64 UR12, c[0x0][0x650] ;  /* 0x00019400000c7ab9 */ /* 0x000fc40000000a00 */
[----:B------:R-:W-:Y:S01]  /*0960*/  ULEA.HI UR8, UR8, UR5, URZ, 0x8 ;  /* 0x0000000508087291 */ /* 0x000fe2000f8f403f */
[----:B0-----:R-:W-:-:S13]  /*0970*/  ISETP.NE.AND P3, PT, R0, 0x1, PT ;  /* 0x000000010000780c */ /* 0x001fda0003f65270 */
[----:B------:R-:W3:Y:S01]  /*0980*/  @P3 LDC R15, c[0x0][0x10] ;  /* 0x00000400ff0f3b82 */ /* 0x000ee20000000800 */
[----:B-12-4-:R-:W-:Y:S02]  /*0990*/  @P3 IMAD.MOV.U32 R2, RZ, RZ, R22 ;  /* 0x000000ffff023224 */ /* 0x016fe400078e0016 */
[----:B------:R-:W-:Y:S02]  /*09a0*/  @P3 IMAD.MOV.U32 R3, RZ, RZ, RZ ;  /* 0x000000ffff033224 */ /* 0x000fe400078e00ff */
[----:B------:R-:W-:-:S03]  /*09b0*/  @P3 IMAD.MOV.U32 R5, RZ, RZ, RZ ;  /* 0x000000ffff053224 */ /* 0x000fc600078e00ff */
[----:B------:R-:W0:Y:S01]  /*09c0*/  @!P3 LDC R9, c[0x0][0xc] ;  /* 0x00000300ff09bb82 */ /* 0x000e220000000800 */
[----:B------:R-:W-:Y:S01]  /*09d0*/  ULDC UR6, c[0x0][0xc] ;  /* 0x0000030000067ab9 */ /* 0x000fe20000000800 */
[----:B------:R-:W-:Y:S02]  /*09e0*/  ULDC UR7, c[0x0][0x10] ;  /* 0x0000040000077ab9 */ /* 0x000fe40000000800 */
[----:B------:R-:W-:-:S04]  /*09f0*/  UIMAD.WIDE.U32 UR6, UR6, UR7, URZ ;  /* 0x00000007060672a5 */ /* 0x000fc8000f8e003f */
[----:B------:R-:W1:Y:S01]  /*0a00*/  LDC R8, c[0x0][0x14] ;  /* 0x00000500ff087b82 */ /* 0x000e620000000800 */
[----:B---3--:R-:W-:-:S04]  /*0a10*/  @P3 IMAD.WIDE.U32 R2, R16, R15, R2 ;  /* 0x0000000f10023225 */ /* 0x008fc800078e0002 */
[----:B------:R-:W-:Y:S02]  /*0a20*/  @P3 IMAD.IADD R3, R3, 0x1, R5 ;  /* 0x0000000103033824 */ /* 0x000fe400078e0205 */
[----:B0-----:R-:W-:-:S04]  /*0a30*/  @!P3 IMAD.WIDE.U32 R4, R9, R22, R16 ;  /* 0x000000160904b225 */ /* 0x001fc800078e0010 */
[----:B------:R-:W-:Y:S02]  /*0a40*/  @!P3 IMAD.MOV.U32 R2, RZ, RZ, R4 ;  /* 0x000000ffff02b224 */ /* 0x000fe400078e0004 */
[----:B------:R-:W-:Y:S02]  /*0a50*/  @!P3 IMAD.MOV.U32 R3, RZ, RZ, R5 ;  /* 0x000000ffff03b224 */ /* 0x000fe400078e0005 */
[C---:B-1----:R-:W-:Y:S02]  /*0a60*/  IMAD R15, R8.reuse, UR7, RZ ;  /* 0x00000007080f7c24 */ /* 0x042fe4000f8e02ff */
[----:B------:R-:W-:Y:S01]  /*0a70*/  IMAD.WIDE.U32 R8, R8, UR6, RZ ;  /* 0x0000000608087c25 */ /* 0x000fe2000f8e00ff */
[----:B------:R-:W-:-:S03]  /*0a80*/  USHF.R.S32.HI UR6, URZ, 0x8, UR8 ;  /* 0x000000083f067899 */ /* 0x000fc60008011408 */
[----:B------:R-:W-:Y:S01]  /*0a90*/  IMAD.IADD R0, R9, 0x1, R15 ;  /* 0x0000000109007824 */ /* 0x000fe200078e020f */
[----:B------:R-:W-:Y:S08]  /*0aa0*/  @P0 BRA `(.L_x_9) ;  /* 0x0000000000200947 */ /* 0x000ff00003800000 */
[----:B------:R-:W-:Y:S01]  /*0ab0*/  UISETP.GE.U32.AND UP0, UPT, UR6, 0x3, UPT ;  /* 0x000000030600788c */ /* 0x000fe2000bf06070 */
[----:B------:R-:W-:Y:S01]  /*0ac0*/  IADD3 R2, P0, R2, R8, RZ ;  /* 0x0000000802027210 */ /* 0x000fe20007f1e0ff */
[----:B------:R-:W-:-:S04]  /*0ad0*/  UIMAD.WIDE.U32 UR4, UR6, -0x55555555, URZ ;  /* 0xaaaaaaab060478a5 */ /* 0x000fc8000f8e003f */
[----:B------:R-:W-:Y:S01]  /*0ae0*/  USHF.R.U32.HI UR5, URZ, 0x1, UR5 ;  /* 0x000000013f057899 */ /* 0x000fe20008011605 */
[----:B------:R-:W-:Y:S02]  /*0af0*/  IMAD.X R3, R0, 0x1, R3, P0 ;  /* 0x0000000100037824 */ /* 0x000fe400000e0603 */
[----:B------:R-:W-:Y:S01]  /*0b00*/  UMOV UR4, URZ ;  /* 0x0000003f00047c82 */ /* 0x000fe20008000000 */
[----:B------:R-:W-:Y:S02]  /*0b10*/  UIMAD UR17, UR5, -0x3, UR6 ;  /* 0xfffffffd051178a4 */ /* 0x000fe4000f8e0206 */
[----:B------:R-:W-:-:S12]  /*0b20*/  @UP0 ULOP3.LUT UR4, UR5, 0x1, URZ, 0xc0, !UPT ;  /* 0x0000000105040892 */ /* 0x000fd8000f8ec03f */
.L_x_9:
[----:B------:R-:W-:Y:S01]  /*0b30*/  ISETP.GE.U32.AND P0, PT, R2, UR12, PT ;  /* 0x0000000c02007c0c */ /* 0x000fe2000bf06070 */
[----:B------:R-:W-:Y:S01]  /*0b40*/  IMAD.MOV.U32 R6, RZ, RZ, -0x1 ;  /* 0xffffffffff067424 */ /* 0x000fe200078e00ff */
[----:B------:R-:W-:Y:S01]  /*0b50*/  PRMT R15, RZ, 0x7610, R15 ;  /* 0x00007610ff0f7816 */ /* 0x000fe2000000000f */
[----:B------:R-:W-:Y:S01]  /*0b60*/  IMAD.MOV.U32 R5, RZ, RZ, -0x1 ;  /* 0xffffffffff057424 */ /* 0x000fe200078e00ff */
[----:B------:R-:W-:Y:S01]  /*0b70*/  ISETP.GE.U32.AND.EX P0, PT, R3, UR13, PT, P0 ;  /* 0x0000000d03007c0c */ /* 0x000fe2000bf06100 */
[----:B------:R-:W-:-:S12]  /*0b80*/  IMAD.MOV.U32 R4, RZ, RZ, -0x1 ;  /* 0xffffffffff047424 */ /* 0x000fd800078e00ff */
[----:B------:R-:W-:Y:S05]  /*0b90*/  @P0 BRA `(.L_x_10) ;  /* 0x00000004005c0947 */ /* 0x000fea0003800000 */
[----:B------:R-:W0:Y:S01]  /*0ba0*/  LDC.64 R24, c[0x0][0x628] ;  /* 0x00018a00ff187b82 */ /* 0x000e220000000a00 */
[----:B------:R-:W-:Y:S02]  /*0bb0*/  IMAD.MOV.U32 R4, RZ, RZ, R2 ;  /* 0x000000ffff047224 */ /* 0x000fe400078e0002 */
[----:B------:R-:W-:-:S05]  /*0bc0*/  IMAD.MOV.U32 R5, RZ, RZ, R3 ;  /* 0x000000ffff057224 */ /* 0x000fca00078e0003 */
[----:B------:R-:W1:Y:S08]  /*0bd0*/  LDC R6, c[0x0][0x630] ;  /* 0x00018c00ff067b82 */ /* 0x000e700000000800 */
[----:B------:R-:W2:Y:S01]  /*0be0*/  LDC.64 R26, c[0x0][0x620] ;  /* 0x00018800ff1a7b82 */ /* 0x000ea20000000a00 */
[----:B0-----:R-:W-:-:S04]  /*0bf0*/  ISETP.NE.U32.AND P0, PT, R24, RZ, PT ;  /* 0x000000ff1800720c */ /* 0x001fc80003f05070 */
[----:B------:R-:W-:-:S13]  /*0c00*/  ISETP.NE.AND.EX P0, PT, R25, RZ, PT, P0 ;  /* 0x000000ff1900720c */ /* 0x000fda0003f05300 */
[----:B-12---:R-:W-:Y:S05]  /*0c10*/  @!P0 BRA `(.L_x_11) ;  /* 0x0000000000288947 */ /* 0x006fea0003800000 */
[----:B------:R-:W0:Y:S02]  /*0c20*/  LDC R15, c[0x0][0x634] ;  /* 0x00018d00ff0f7b82 */ /* 0x000e240000000800 */
[----:B0-----:R-:W-:-:S05]  /*0c30*/  IADD3 R15, P0, R2, R15, RZ ;  /* 0x0000000f020f7210 */ /* 0x001fca0007f1e0ff */
[----:B------:R-:W-:-:S04]  /*0c40*/  IMAD.X R23, RZ, RZ, R3, P0 ;  /* 0x000000ffff177224 */ /* 0x000fc800000e0603 */
[----:B------:R-:W-:-:S04]  /*0c50*/  IMAD.WIDE.U32 R4, R23, R24, RZ ;  /* 0x0000001817047225 */ /* 0x000fc800078e00ff */
[----:B------:R-:W-:-:S04]  /*0c60*/  IMAD.WIDE.U32 R18, P0, R15, R25, R4 ;  /* 0x000000190f127225 */ /* 0x000fc80007800004 */
[----:B------:R-:W-:-:S04]  /*0c70*/  IMAD.WIDE.U32 R4, R15, R24, RZ ;  /* 0x000000180f047225 */ /* 0x000fc800078e00ff */
[----:B------:R-:W-:Y:S01]  /*0c80*/  IMAD.X R21, RZ, RZ, RZ, P0 ;  /* 0x000000ffff157224 */ /* 0x000fe200000e06ff */
[----:B------:R-:W-:Y:S01]  /*0c90*/  IADD3 RZ, P0, R5, R18, RZ ;  /* 0x0000001205ff7210 */ /* 0x000fe20007f1e0ff */
[----:B------:R-:W-:-:S04]  /*0ca0*/  IMAD.MOV.U32 R20, RZ, RZ, R19 ;  /* 0x000000ffff147224 */ /* 0x000fc800078e0013 */
[----:B------:R-:W-:-:S08]  /*0cb0*/  IMAD.WIDE.U32.X R4, R23, R25, R20, P0 ;  /* 0x0000001917047225 */ /* 0x000fd000000e0414 */
.L_x_11:
[-CC-:B------:R-:W-:Y:S01]  /*0cc0*/  SHF.R.U64 R33, R4, R6.reuse, R5.reuse ;  /* 0x0000000604217219 */ /* 0x180fe20000001205 */
[----:B------:R-:W0:Y:S01]  /*0cd0*/  LDC.64 R28, c[0x0][0x640] ;  /* 0x00019000ff1c7b82 */ /* 0x000e220000000a00 */
[----:B------:R-:W-:Y:S01]  /*0ce0*/  SHF.R.U32.HI R5, RZ, R6, R5 ;  /* 0x00000006ff057219 */ /* 0x000fe20000011605 */
[----:B------:R-:W-:Y:S01]  /*0cf0*/  ULDC UR5, c[0x0][0x150] ;  /* 0x0000540000057ab9 */ /* 0x000fe20000000800 */
[----:B------:R-:W-:Y:S02]  /*0d00*/  IADD3 R17, P0, RZ, -R33, RZ ;  /* 0x80000021ff117210 */ /* 0x000fe40007f1e0ff */
[----:B------:R-:W-:-:S03]  /*0d10*/  I2FP.F32.U32 R4, R16 ;  /* 0x0000001000047245 */ /* 0x000fc60000201000 */
[----:B------:R-:W-:Y:S01]  /*0d20*/  IMAD.X R19, RZ, RZ, ~R5, P0 ;  /* 0x000000ffff137224 */ /* 0x000fe200000e0e05 */
[----:B------:R-:W1:Y:S01]  /*0d30*/  LDC R20, c[0x0][0x618] ;  /* 0x00018600ff147b82 */ /* 0x000e620000000800 */
[----:B------:R-:W-:Y:S01]  /*0d40*/  FMUL R6, R4, UR5 ;  /* 0x0000000504067c20 */ /* 0x000fe20008400000 */
[----:B------:R-:W-:Y:S01]  /*0d50*/  IMAD.WIDE.U32 R4, R17, R26, R2 ;  /* 0x0000001a11047225 */ /* 0x000fe200078e0002 */
[----:B------:R-:W-:-:S03]  /*0d60*/  ULDC UR5, c[0x0][0x154] ;  /* 0x0000550000057ab9 */ /* 0x000fc60000000800 */
[----:B------:R-:W-:Y:S01]  /*0d70*/  IMAD R18, R19, R26, RZ ;  /* 0x0000001a13127224 */ /* 0x000fe200078e02ff */
[----:B------:R-:W2:Y:S01]  /*0d80*/  F2I.U32.TRUNC.NTZ R6, R6 ;  /* 0x0000000600067305 */ /* 0x000ea2000020f000 */
[----:B------:R-:W3:Y:S01]  /*0d90*/  LDC R15, c[0x0][0x144] ;  /* 0x00005100ff0f7b82 */ /* 0x000ee20000000800 */
[----:B------:R-:W-:Y:S02]  /*0da0*/  IMAD.MOV.U32 R19, RZ, RZ, -0x1 ;  /* 0xffffffffff137424 */ /* 0x000fe400078e00ff */
[----:B------:R-:W-:-:S04]  /*0db0*/  IMAD R17, R17, R27, R18 ;  /* 0x0000001b11117224 */ /* 0x000fc800078e0212 */
[----:B------:R-:W-:Y:S01]  /*0dc0*/  IMAD.IADD R17, R5, 0x1, R17 ;  /* 0x0000000105117824 */ /* 0x000fe200078e0211 */
[----:B------:R-:W4:Y:S01]  /*0dd0*/  LDC R26, c[0x0][0x608] ;  /* 0x00018200ff1a7b82 */ /* 0x000f220000000800 */
[----:B0-----:R-:W-:-:S04]  /*0de0*/  ISETP.NE.U32.AND P0, PT, R28, RZ, PT ;  /* 0x000000ff1c00720c */ /* 0x001fc80003f05070 */
[----:B------:R-:W-:Y:S01]  /*0df0*/  ISETP.NE.AND.EX P0, PT, R29, RZ, PT, P0 ;  /* 0x000000ff1d00720c */ /* 0x000fe20003f05300 */
[----:B--2---:R-:W-:Y:S02]  /*0e00*/  IMAD.MOV R5, RZ, RZ, -R6 ;  /* 0x000000ffff057224 */ /* 0x004fe400078e0a06 */
[----:B------:R-:W0:Y:S01]  /*0e10*/  LDC R18, c[0x0][0x658] ;  /* 0x00019600ff127b82 */ /* 0x000e220000000800 */
[-CC-:B-1----:R-:W-:Y:S02]  /*0e20*/  SHF.R.U64 R24, R4, R20.reuse, R17.reuse ;  /* 0x0000001404187219 */ /* 0x182fe40000001211 */
[----:B------:R-:W-:Y:S02]  /*0e30*/  SHF.R.U32.HI R17, RZ, R20, R17 ;  /* 0x00000014ff117219 */ /* 0x000fe40000011611 */
[----:B------:R-:W-:-:S03]  /*0e40*/  I2FP.F32.U32 R4, R22 ;  /* 0x0000001600047245 */ /* 0x000fc60000201000 */
[----:B------:R-:W1:Y:S01]  /*0e50*/  LDC R23, c[0x0][0x148] ;  /* 0x00005200ff177b82 */ /* 0x000e620000000800 */
[----:B---3--:R-:W-:Y:S02]  /*0e60*/  IMAD R6, R15, R5, R16 ;  /* 0x000000050f067224 */ /* 0x008fe400078e0210 */
[----:B------:R-:W-:-:S04]  /*0e70*/  FMUL R5, R4, UR5 ;  /* 0x0000000504057c20 */ /* 0x000fc80008400000 */
[----:B------:R2:W3:Y:S01]  /*0e80*/  F2I.U32.TRUNC.NTZ R21, R5 ;  /* 0x0000000500157305 */ /* 0x0004e2000020f000 */
[----:B------:R-:W1:Y:S01]  /*0e90*/  LDC R27, c[0x0][0x600] ;  /* 0x00018000ff1b7b82 */ /* 0x000e620000000800 */
[-CC-:B----4-:R-:W-:Y:S02]  /*0ea0*/  SHF.R.U64 R35, R24, R26.reuse, R17.reuse ;  /* 0x0000001a18237219 */ /* 0x190fe40000001211 */
[----:B------:R-:W-:Y:S01]  /*0eb0*/  SHF.R.U32.HI R15, RZ, R26, R17 ;  /* 0x0000001aff0f7219 */ /* 0x000fe20000011611 */
[----:B------:R-:W-:-:S04]  /*0ec0*/  IMAD.MOV.U32 R17, RZ, RZ, 0x1 ;  /* 0x00000001ff117424 */ /* 0x000fc800078e00ff */
[----:B------:R-:W4:Y:S01]  /*0ed0*/  LDC R30, c[0x0][0x648] ;  /* 0x00019200ff1e7b82 */ /* 0x000f220000000800 */
[-C--:B0-----:R-:W-:Y:S02]  /*0ee0*/  SHF.L.U32 R4, R19, R18.reuse, RZ ;  /* 0x0000001213047219 */ /* 0x081fe400000006ff */
[-CC-:B------:R-:W-:Y:S02]  /*0ef0*/  SHF.R.U64 R26, R35, R18.reuse, R15.reuse ;  /* 0x00000012231a7219 */ /* 0x180fe4000000120f */
[----:B------:R-:W-:Y:S02]  /*0f00*/  SHF.R.U32.HI R25, RZ, R18, R15 ;  /* 0x00000012ff197219 */ /* 0x000fe4000001160f */
[----:B------:R-:W-:Y:S01]  /*0f10*/  LOP3.LUT R20, RZ, R4, RZ, 0x33, !PT ;  /* 0x00000004ff147212 */ /* 0x000fe200078e33ff */
[----:B------:R-:W0:Y:S01]  /*0f20*/  LDC R31, c[0x0][0x638] ;  /* 0x00018e00ff1f7b82 */ /* 0x000e220000000800 */
[----:B------:R-:W-:Y:S01]  /*0f30*/  SHF.L.U32 R15, R17, R18, RZ ;  /* 0x00000012110f7219 */ /* 0x000fe200000006ff */
[----:B------:R-:W-:-:S02]  /*0f40*/  IMAD.MOV.U32 R4, RZ, RZ, R26 ;  /* 0x000000ffff047224 */ /* 0x000fc400078e001a */
[----:B--2---:R-:W-:-:S04]  /*0f50*/  IMAD.MOV.U32 R5, RZ, RZ, R25 ;  /* 0x000000ffff057224 */ /* 0x004fc800078e0019 */
[----:B------:R-:W2:Y:S01]  /*0f60*/  LDC R32, c[0x0][0x610] ;  /* 0x00018400ff207b82 */ /* 0x000ea20000000800 */
[----:B---3--:R-:W-:Y:S05]  /*0f70*/  @!P0 BRA `(.L_x_12) ;  /* 0x0000000000288947 */ /* 0x008fea0003800000 */
[----:B------:R-:W3:Y:S02]  /*0f80*/  LDC R19, c[0x0][0x64c] ;  /* 0x00019300ff137b82 */ /* 0x000ee40000000800 */
[----:B---3--:R-:W-:-:S05]  /*0f90*/  IADD3 R19, P0, R26, R19, RZ ;  /* 0x000000131a137210 */ /* 0x008fca0007f1e0ff */
        /* <DEDUP_REMOVED lines=8> */
.L_x_12:
[----:B----4-:R-:W-:Y:S01]  /*1020*/  SHF.R.U64 R4, R4, R30, R5 ;  /* 0x0000001e04047219 */ /* 0x010fe20000001205 */
[----:B-1----:R-:W-:Y:S01]  /*1030*/  VIADD R5, R27, 0xffffffff ;  /* 0xffffffff1b057836 */ /* 0x002fe20000000000 */
[----:B------:R-:W-:Y:S01]  /*1040*/  LOP3.LUT R20, R35, R20, RZ, 0xc0, !PT ;  /* 0x0000001423147212 */ /* 0x000fe200078ec0ff */
[----:B------:R-:W-:Y:S02]  /*1050*/  IMAD.MOV R21, RZ, RZ, -R21 ;  /* 0x000000ffff157224 */ /* 0x000fe400078e0a15 */
[----:B------:R-:W-:Y:S01]  /*1060*/  IMAD.MOV R16, RZ, RZ, -R4 ;  /* 0x000000ffff107224 */ /* 0x000fe200078e0a04 */
[----:B------:R-:W-:Y:S01]  /*1070*/  LOP3.LUT R5, R24, R5, RZ, 0xc0, !PT ;  /* 0x0000000518057212 */ /* 0x000fe200078ec0ff */
[----:B------:R-:W-:Y:S02]  /*1080*/  IMAD R15, R15, R4, R20 ;  /* 0x000000040f0f7224 */ /* 0x000fe400078e0214 */
[----:B------:R-:W-:Y:S02]  /*1090*/  @P3 IMAD R6, R23, R21, R22 ;  /* 0x0000001517063224 */ /* 0x000fe400078e0216 */
[----:B0-----:R-:W-:-:S02]  /*10a0*/  IMAD R4, R16, R31, R26 ;  /* 0x0000001f10047224 */ /* 0x001fc400078e021a */
[----:B--2---:R-:W-:Y:S02]  /*10b0*/  IMAD R6, R15, R32, R6 ;  /* 0x000000200f067224 */ /* 0x004fe400078e0206 */
[----:B------:R-:W-:Y:S02]  /*10c0*/  IMAD R17, R4, R27, R5 ;  /* 0x0000001b04117224 */ /* 0x000fe400078e0205 */
[----:B------:R-:W-:Y:S02]  /*10d0*/  IMAD.MOV.U32 R15, RZ, RZ, 0x1 ;  /* 0x00000001ff0f7424 */ /* 0x000fe400078e00ff */
[----:B------:R-:W-:Y:S01]  /*10e0*/  IMAD.MOV.U32 R4, RZ, RZ, R33 ;  /* 0x000000ffff047224 */ /* 0x000fe200078e0021 */
[----:B------:R-:W-:Y:S02]  /*10f0*/  SEL R5, R17, R6, !P3 ;  /* 0x0000000611057207 */ /* 0x000fe40005800000 */
[----:B------:R-:W-:-:S07]  /*1100*/  SEL R6, R6, R17, !P3 ;  /* 0x0000001106067207 */ /* 0x000fce0005800000 */
.L_x_10:
[----:B------:R-:W-:Y:S05]  /*1110*/  @!P2 BRA `(.L_x_13) ;  /* 0x000000bc00bca947 */ /* 0x000fea0003800000 */
[----:B------:R-:W-:-:S13]  /*1120*/  ISETP.GT.U32.AND P0, PT, R34, 0x1, PT ;  /* 0x000000012200780c */ /* 0x000fda0003f04070 */
[----:B------:R-:W-:Y:S05]  /*1130*/  @P0 EXIT ;  /* 0x000000000000094d */ /* 0x000fea0003800000 */
.L_x_14:
[----:B------:R-:W-:-:S08]  /*1140*/  NOP ;  /* 0x0000000000007918 */ /* 0x000fd00000000000 */
[----:B------:R-:W0:Y:S02]  /*1150*/  USETMAXREG.TRY_ALLOC.CTAPOOL UP0, 0xe8 ;  /* 0x000000e8000079c8 */ /* 0x000e240008000600 */
[----:B0-----:R-:W-:-:S13]  /*1160*/  PLOP3.LUT P0, PT, PT, PT, UP0, 0x80, 0x0 ;  /* 0x000000000000781c */ /* 0x001fda0003f0f008 */
[----:B------:R-:W-:Y:S05]  /*1170*/  @!P0 BRA `(.L_x_14) ;  /* 0xfffffffc00f08947 */ /* 0x000fea000383ffff */
[----:B------:R-:W-:-:S13]  /*1180*/  LOP3.LUT P0, RZ, R15, 0xff, RZ, 0xc0, !PT ;  /* 0x000000ff0fff7812 */ /* 0x000fda000780c0ff */
[----:B------:R-:W-:Y:S05]  /*1190*/  @!P0 EXIT ;  /* 0x000000000000894d */ /* 0x000fea0003800000 */
[----:B------:R-:W0:Y:S01]  /*11a0*/  S2UR UR5, SR_CgaCtaId ;  /* 0x00000000000579c3 */ /* 0x000e220000008800 */
[----:B------:R-:W-:Y:S01]  /*11b0*/  SHF.R.S32.HI R12, RZ, 0x1f, R13 ;  /* 0x0000001fff0c7819 */ /* 0x000fe2000001140d */
[----:B------:R-:W-:Y:S01]  /*11c0*/  UIADD3 UR9, UR11, -0x1, URZ ;  /* 0xffffffff0b097890 */ /* 0x000fe2000fffe03f */
[----:B------:R-:W-:Y:S01]  /*11d0*/  LOP3.LUT R199, R7, 0x1, RZ, 0xfc, !PT ;  /* 0x0000000107c77812 */ /* 0x000fe200078efcff */
[----:B------:R-:W-:Y:S01]  /*11e0*/  UMOV UR8, 0x400 ;  /* 0x0000040000087882 */ /* 0x000fe20000000000 */
[CC--:B------:R-:W-:Y:S01]  /*11f0*/  LEA.HI R14, R12.reuse, R13.reuse, RZ, 0x2 ;  /* 0x0000000d0c0e7211 */ /* 0x0c0fe200078f10ff */
[----:B------:R-:W-:Y:S01]  /*1200*/  UISETP.LT.AND UP0, UPT, UR6, 0x1, UPT ;  /* 0x000000010600788c */ /* 0x000fe2000bf01270 */
[----:B------:R-:W-:Y:S01]  /*1210*/  LEA.HI R12, R12, R13, RZ, 0x5 ;  /* 0x0000000d0c0c7211 */ /* 0x000fe200078f28ff */
[----:B------:R-:W-:Y:S01]  /*1220*/  USHF.L.U32 UR7, UR6, 0x1, URZ ;  /* 0x0000000106077899 */ /* 0x000fe2000800063f */
[--C-:B------:R-:W-:Y:S01]  /*1230*/  SHF.R.S32.HI R16, RZ, 0x2, R14.reuse ;  /* 0x00000002ff107819 */ /* 0x100fe2000001140e */
[----:B------:R-:W-:Y:S01]  /*1240*/  USEL UR10, UR6, 0x1, UP0 ;  /* 0x00000001060a7887 */ /* 0x000fe20008000000 */
[----:B------:R-:W-:Y:S01]  /*1250*/  SHF.R.S32.HI R15, RZ, 0x1f, R14 ;  /* 0x0000001fff0f7819 */ /* 0x000fe2000001140e */
[----:B------:R-:W-:Y:S01]  /*1260*/  UISETP.NE.AND UP0, UPT, UR9, URZ, UPT ;  /* 0x0000003f0900728c */ /* 0x000fe2000bf05270 */
[----:B------:R-:W-:Y:S01]  /*1270*/  LOP3.LUT R14, R14, 0xfffffffc, RZ, 0xc0, !PT ;  /* 0xfffffffc0e0e7812 */ /* 0x000fe200078ec0ff */
[----:B------:R-:W-:Y:S01]  /*1280*/  UIADD3 UR10, -UR10, UR6, URZ ;  /* 0x000000060a0a7290 */ /* 0x000fe2000fffe13f */
[----:B------:R-:W-:Y:S01]  /*1290*/  LEA.HI R15, R15, R16, RZ, 0x3 ;  /* 0x000000100f0f7211 */ /* 0x000fe200078f18ff */
[----:B------:R-:W-:-:S02]  /*12a0*/  USEL UR14, URZ, 0x1, UP0 ;  /* 0x000000013f0e7887 */ /* 0x000fc40008000000 */
[----:B------:R-:W-:Y:S01]  /*12b0*/  IMAD.IADD R14, R13, 0x1, -R14 ;  /* 0x000000010d0e7824 */ /* 0x000fe200078e0a0e */
[----:B------:R-:W-:-:S03]  /*12c0*/  LOP3.LUT R15, R15, 0xfffffff8, RZ, 0xc0, !PT ;  /* 0xfffffff80f0f7812 */ /* 0x000fc600078ec0ff */
[----:B------:R-:W-:Y:S01]  /*12d0*/  IMAD.U32 R201, RZ, RZ, UR14 ;  /* 0x0000000effc97e24 */ /* 0x000fe2000f8e00ff */
[----:B0-----:R-:W-:Y:S01]  /*12e0*/  ULEA UR8, UR5, UR8, 0x18 ;  /* 0x0000000805087291 */ /* 0x001fe2000f8ec03f */
[----:B------:R-:W-:Y:S01]  /*12f0*/  IMAD.IADD R16, R16, 0x1, -R15 ;  /* 0x0000000110107824 */ /* 0x000fe200078e0a0f */
[----:B------:R-:W-:Y:S01]  /*1300*/  USHF.L.U32 UR5, UR9, 0x3, URZ ;  /* 0x0000000309057899 */ /* 0x000fe2000800063f */
[----:B------:R-:W-:Y:S01]  /*1310*/  SHF.R.S32.HI R15, RZ, 0x5, R12 ;  /* 0x00000005ff0f7819 */ /* 0x000fe2000001140c */
[----:B------:R-:W-:Y:S02]  /*1320*/  UIADD3 UR9, UR8, 0x40, URZ ;  /* 0x0000004008097890 */ /* 0x000fe4000fffe03f */
[----:B------:R-:W-:Y:S01]  /*1330*/  ULOP3.LUT UR5, UR5, 0x8, URZ, 0xc0, !UPT ;  /* 0x0000000805057892 */ /* 0x000fe2000f8ec03f */
[--C-:B------:R-:W-:Y:S01]  /*1340*/  SHF.R.S32.HI R17, RZ, 0x1f, R16.reuse ;  /* 0x0000001fff117819 */ /* 0x100fe20000011410 */
[----:B------:R-:W-:Y:S01]  /*1350*/  IMAD R18, R15, -0x10, -R16 ;  /* 0xfffffff00f127824 */ /* 0x000fe200078e0a10 */
[----:B------:R-:W-:-:S02]  /*1360*/  ULEA UR11, UR11, UR9, 0x3 ;  /* 0x000000090b0b7291 */ /* 0x000fc4000f8e183f */
[----:B------:R-:W-:Y:S01]  /*1370*/  ULOP3.LUT UR12, UR5, 0x8, URZ, 0x3c, !UPT ;  /* 0x00000008050c7892 */ /* 0x000fe2000f8e3c3f */
[----:B------:R-:W-:Y:S01]  /*1380*/  IMAD.WIDE R12, R15, 0x10, R16 ;  /* 0x000000100f0c7825 */ /* 0x000fe200078e0210 */
[----:B------:R-:W-:-:S03]  /*1390*/  ULOP3.LUT UR13, UR5, 0x18, URZ, 0x3c, !UPT ;  /* 0x00000018050d7892 */ /* 0x000fc6000f8e3c3f */
[----:B------:R-:W-:Y:S02]  /*13a0*/  ULDC UR5, c[0x0][0x284] ;  /* 0x0000a10000057ab9 */ /* 0x000fe40000000800 */
[----:B------:R-:W-:-:S07]  /*13b0*/  VIADD R15, R18, UR5 ;  /* 0x00000005120f7c36 */ /* 0x000fce0008000000 */
.L_x_217:
[----:B------:R-:W-:Y:S01]  /*13c0*/  SHF.L.U32 R16, R201, 0x1f, RZ ;  /* 0x0000001fc9107819 */ /* 0x000fe200000006ff */
[----:B------:R-:W0:Y:S01]  /*13d0*/  LDC R17, c[0x0][0x28c] ;  /* 0x0000a300ff117b82 */ /* 0x000e220000000800 */
[----:B------:R-:W-:Y:S01]  /*13e0*/  UMOV UR5, URZ ;  /* 0x0000003f00057c82 */ /* 0x000fe20008000000 */
[----:B------:R-:W-:Y:S01]  /*13f0*/  UMOV UR15, UR17 ;  /* 0x00000011000f7c82 */ /* 0x000fe20008000000 */
[----:B-1----:R-:W1:Y:S01]  /*1400*/  SYNCS.PHASECHK.TRANS64.TRYWAIT P0, [UR11+-0x8], R16 ;  /* 0xfffff810ff0075a7 */ /* 0x002e62000800014b */
[----:B0-----:R-:W-:Y:S01]  /*1410*/  ISETP.GE.AND P1, PT, R17, 0x1, PT ;  /* 0x000000011100780c */ /* 0x001fe20003f26270 */
[----:B-1--4-:R-:W-:-:S12]  /*1420*/  @!P0 BRA `(.L_x_15) ;  /* 0x000000c800e88947 */ /* 0x012fd80003800000 */
.L_x_238:
[----:B------:R-:W-:Y:S01]  /*1430*/  UMOV UR18, URZ ;  /* 0x0000003f00127c82 */ /* 0x000fe20008000000 */
[----:B------:R-:W-:Y:S01]  /*1440*/  UMOV UR19, URZ ;  /* 0x0000003f00137c82 */ /* 0x000fe20008000000 */
[----:B------:R-:W-:Y:S02]  /*1450*/  CS2R R116, SRZ ;  /* 0x0000000000747805 */ /* 0x000fe4000001ff00 */
[----:B------:R-:W-:Y:S02]  /*1460*/  CS2R R112, SRZ ;  /* 0x0000000000707805 */ /* 0x000fe4000001ff00 */
[----:B------:R-:W-:Y:S02]  /*1470*/  CS2R R114, SRZ ;  /* 0x0000000000727805 */ /* 0x000fe4000001ff00 */
[----:B------:R-:W-:Y:S02]  /*1480*/  CS2R R118, SRZ ;  /* 0x0000000000767805 */ /* 0x000fe4000001ff00 */
[----:B------:R-:W-:-:S02]  /*1490*/  CS2R R122, SRZ ;  /* 0x00000000007a7805 */ /* 0x000fc4000001ff00 */
[----:B------:R-:W-:Y:S02]  /*14a0*/  CS2R R124, SRZ ;  /* 0x00000000007c7805 */ /* 0x000fe4000001ff00 */
        /* <DEDUP_REMOVED lines=36> */
[----:B------:R-:W-:Y:S01]  /*16f0*/  CS2R R196, SRZ ;  /* 0x0000000000c47805 */ /* 0x000fe2000001ff00 */
[----:B------:R-:W-:Y:S01]  /*1700*/  IMAD.MOV.U32 R198, RZ, RZ, RZ ;  /* 0x000000ffffc67224 */ /* 0x000fe200078e00ff */
[----:B------:R-:W-:Y:S01]  /*1710*/  CS2R R104, SRZ ;  /* 0x0000000000687805 */ /* 0x000fe2000001ff00 */
[----:B------:R-:W-:Y:S01]  /*1720*/  IMAD.MOV.U32 R200, RZ, RZ, RZ ;  /* 0x000000ffffc87224 */ /* 0x000fe200078e00ff */
[----:B------:R-:W-:Y:S01]  /*1730*/  CS2R R106, SRZ ;  /* 0x00000000006a7805 */ /* 0x000fe2000001ff00 */
[----:B------:R-:W-:Y:S01]  /*1740*/  IMAD.U32 R19, RZ, RZ, UR4 ;  /* 0x00000004ff137e24 */ /* 0x000fe2000f8e00ff */
        /* <DEDUP_REMOVED lines=41> */
[----:B------:R-:W-:Y:S01]  /*19e0*/  CS2R R30, SRZ ;  /* 0x00000000001e7805 */ /* 0x000fe2000001ff00 */
[----:B------:R-:W-:Y:S06]  /*19f0*/  @!P1 BRA `(.L_x_16) ;  /* 0x0000002000509947 */ /* 0x000fec0003800000 */
[----:B------:R-:W-:-:S13]  /*1a00*/  ISETP.NE.AND P1, PT, R199, 0x3, PT ;  /* 0x00000003c700780c */ /* 0x000fda0003f25270 */
[----:B------:R-:W-:Y:S05]  /*1a10*/  @!P1 BRA `(.L_x_17) ;  /* 0x0000000000049947 */ /* 0x000fea0003800000 */
[----:B------:R-:W-:Y:S01]  /*1a20*/  BPT.TRAP 0x1 ;  /* 0x000000040000795c */ /* 0x000fe20000300000 */
.L_x_17:
[----:B------:R-:W-:Y:S01]  /*1a30*/  ULEA UR14, UR17, UR8, 0x3 ;  /* 0x00000008110e7291 */ /* 0x000fe2000f8e183f */
[----:B0-----:R-:W-:-:S05]  /*1a40*/  IMAD.U32 R16, RZ, RZ, UR4 ;  /* 0x00000004ff107e24 */ /* 0x001fca000f8e00ff */
[----:B------:R-:W-:-:S04]  /*1a50*/  SHF.L.U32 R16, R16, 0x1f, RZ ;  /* 0x0000001f10107819 */ /* 0x000fc800000006ff */
[----:B------:R0:W1:Y:S01]  /*1a60*/  SYNCS.PHASECHK.TRANS64.TRYWAIT P0, [UR14], R16 ;  /* 0x00000010ff0075a7 */ /* 0x000062000800014e */
[----:B------:R-:W-:Y:S05]  /*1a70*/  @!P1 BRA `(.L_x_18) ;  /* 0x0000000000049947 */ /* 0x000fea0003800000 */
[----:B------:R-:W-:Y:S01]  /*1a80*/  BPT.TRAP 0x1 ;  /* 0x000000040000795c */ /* 0x000fe20000300000 */
.L_x_18:
[----:B------:R-:W-:Y:S01]  /*1a90*/  UMOV UR5, 0x8 ;  /* 0x0000000800057882 */ /* 0x000fe20000000000 */
[----:B------:R-:W-:Y:S01]  /*1aa0*/  IMAD.MOV.U32 R116, RZ, RZ, RZ ;  /* 0x000000ffff747224 */ /* 0x000fe200078e00ff */
[----:B-1----:R-:W-:Y:S06]  /*1ab0*/  @P0 BRA `(.L_x_19) ;  /* 0x0000000000080947 */ /* 0x002fec0003800000 */
[----:B------:R-:W1:Y:S02]  /*1ac0*/  SYNCS.PHASECHK.TRANS64.TRYWAIT P0, [UR14], R16 ;  /* 0x00000010ff0075a7 */ /* 0x000e64000800014e */
[----:B-1----:R-:W-:Y:S05]  /*1ad0*/  @!P0 BRA `(.L_x_20) ;  /* 0x000000c400548947 */ /* 0x002fea0003800000 */
.L_x_19:
[----:B------:R-:W-:Y:S01]  /*1ae0*/  UIADD3 UR15, UR8, 0x100, URZ ;  /* 0x00000100080f7890 */ /* 0x000fe2000fffe03f */
[----:B------:R-:W-:Y:S01]  /*1af0*/  WARPGROUP.ARRIVE ;  /* 0x00000000000079c5 */ /* 0x000fe20000000000 */
[----:B------:R-:W-:Y:S01]  /*1b00*/  UIADD3 UR14, UR8, 0xc100, URZ ;  /* 0x0000c100080e7890 */ /* 0x000fe2000fffe03f */
[----:B------:R-:W-:Y:S01]  /*1b10*/  CS2R R112, SRZ ;  /* 0x0000000000707805 */ /* 0x000fe2000001ff00 */
[----:B------:R-:W-:Y:S01]  /*1b20*/  USHF.R.U32.HI UR15, URZ, 0x4, UR15 ;  /* 0x000000043f0f7899 */ /* 0x000fe2000801160f */
[----:B------:R-:W-:Y:S01]  /*1b30*/  CS2R R114, SRZ ;  /* 0x0000000000727805 */ /* 0x000fe2000001ff00 */
[----:B------:R-:W-:Y:S01]  /*1b40*/  USHF.R.U32.HI UR14, URZ, 0x4, UR14 ;  /* 0x000000043f0e7899 */ /* 0x000fe2000801160e */
[----:B------:R-:W-:Y:S01]  /*1b50*/  CS2R R118, SRZ ;  /* 0x0000000000767805 */ /* 0x000fe2000001ff00 */
[----:B------:R-:W-:Y:S01]  /*1b60*/  ULOP3.LUT UR15, UR15, 0x3fff, URZ, 0xc0, !UPT ;  /* 0x00003fff0f0f7892 */ /* 0x000fe2000f8ec03f */
[----:B------:R-:W-:Y:S01]  /*1b70*/  CS2R R122, SRZ ;  /* 0x00000000007a7805 */ /* 0x000fe2000001ff00 */
[----:B------:R-:W-:Y:S01]  /*1b80*/  ULOP3.LUT UR14, UR14, 0x3fff, URZ, 0xc0, !UPT ;  /* 0x00003fff0e0e7892 */ /* 0x000fe2000f8ec03f */
[----:B------:R-:W-:Y:S01]  /*1b90*/  IMAD.MOV.U32 R117, RZ, RZ, RZ ;  /* 0x000000ffff757224 */ /* 0x000fe200078e00ff */
[----:B------:R-:W-:Y:S01]  /*1ba0*/  ULOP3.LUT UR15, UR15, 0x10000, URZ, 0xfc, !UPT ;  /* 0x000100000f0f7892 */ /* 0x000fe2000f8efc3f */
[----:B------:R-:W-:Y:S01]  /*1bb0*/  CS2R R124, SRZ ;  /* 0x00000000007c7805 */ /* 0x000fe2000001ff00 */
[----:B------:R-:W-:Y:S01]  /*1bc0*/  ULOP3.LUT UR14, UR14, 0x10000, URZ, 0xfc, !UPT ;  /* 0x000100000e0e7892 */ /* 0x000fe2000f8efc3f */
[----:B------:R-:W-:Y:S01]  /*1bd0*/  CS2R R126, SRZ ;  /* 0x00000000007e7805 */ /* 0x000fe2000001ff00 */
[----:B------:R-:W-:Y:S01]  /*1be0*/  ULEA UR15, UR17, UR15, 0xa ;  /* 0x0000000f110f7291 */ /* 0x000fe2000f8e503f */
[----:B------:R-:W-:Y:S01]  /*1bf0*/  CS2R R120, SRZ ;  /* 0x0000000000787805 */ /* 0x000fe2000001ff00 */
[----:B------:R-:W-:Y:S01]  /*1c00*/  UIMAD UR14, UR17, 0xb00, UR14 ;  /* 0x00000b00110e78a4 */ /* 0x000fe2000f8e020e */
[----:B------:R-:W-:Y:S01]  /*1c10*/  CS2R R130, SRZ ;  /* 0x0000000000827805 */ /* 0x000fe2000001ff00 */
[----:B------:R-:W-:Y:S01]  /*1c20*/  UMOV UR21, 0x40000040 ;  /* 0x4000004000157882 */ /* 0x000fe20000000000 */
[----:B------:R-:W-:Y:S01]  /*1c30*/  UMOV UR23, 0x40000040 ;  /* 0x4000004000177882 */ /* 0x000fe20000000000 */
[----:B------:R-:W-:Y:S01]  /*1c40*/  UIADD3 UR16, UR14, 0x80, URZ ;  /* 0x000000800e107890 */ /* 0x000fe2000fffe03f */
[----:B------:R-:W-:Y:S01]  /*1c50*/  CS2R R128, SRZ ;  /* 0x0000000000807805 */ /* 0x000fe2000001ff00 */
[----:B------:R-:W-:Y:S01]  /*1c60*/  UMOV UR20, UR15 ;  /* 0x0000000f00147c82 */ /* 0x000fe20008000000 */
[----:B------:R-:W-:Y:S01]  /*1c70*/  UMOV UR22, UR14 ;  /* 0x0000000e00167c82 */ /* 0x000fe20008000000 */
[----:B------:R-:W-:Y:S01]  /*1c80*/  UIADD3 UR18, UR14, 0x100, URZ ;  /* 0x000001000e127890 */ /* 0x000fe2000fffe03f */
[----:B------:R-:W-:Y:S01]  /*1c90*/  QGMMA.64x16x32.F32.E4M3.E4M3 R104, gdesc[UR20], RZ, !UPT ;  /* 0x00200000146879f3 */ /* 0x000fe2000c7008ff */
[----:B------:R-:W-:Y:S01]  /*1ca0*/  UMOV UR23, 0x40000040 ;  /* 0x4000004000177882 */ /* 0x000fe20000000000 */
        /* <DEDUP_REMOVED lines=39> */
[----:B------:R-:W-:Y:S01]  /*1f20*/  UIADD3 UR20, UR15, 0x2, URZ ;  /* 0x000000020f147890 */ /* 0x000fe2000fffe03f */
[----:B------:R-:W-:Y:S01]  /*1f30*/  CS2R R132, SRZ ;  /* 0x0000000000847805 */ /* 0x000fe2000001ff00 */
[----:B------:R-:W-:Y:S01]  /*1f40*/  UIADD3 UR22, UR14, 0x2, URZ ;  /* 0x000000020e167890 */ /* 0x000fe2000fffe03f */
[----:B------:R-:W-:Y:S01]  /*1f50*/  CS2R R134, SRZ ;  /* 0x0000000000867805 */ /* 0x000fe2000001ff00 */
[----:B------:R-:W-:Y:S01]  /*1f60*/  UMOV UR21, 0x40000040 ;  /* 0x4000004000157882 */ /* 0x000fe20000000000 */
[----:B------:R-:W-:Y:S01]  /*1f70*/  UMOV UR23, 0x40000040 ;  /* 0x4000004000177882 */ /* 0x000fe20000000000 */
[----:B------:R-:W-:-:S02]  /*1f80*/  CS2R R136, SRZ ;  /* 0x0000000000887805 */ /* 0x000fc4000001ff00 */
[----:B------:R-:W-:Y:S02]  /*1f90*/  CS2R R140, SRZ ;  /* 0x00000000008c7805 */ /* 0x000fe4000001ff00 */
[----:B------:R-:W-:Y:S02]  /*1fa0*/  CS2R R138, SRZ ;  /* 0x00000000008a7805 */ /* 0x000fe4000001ff00 */
[----:B------:R-:W-:Y:S02]  /*1fb0*/  CS2R R142, SRZ ;  /* 0x00000000008e7805 */ /* 0x000fe4000001ff00 */
[----:B------:R-:W-:Y:S01]  /*1fc0*/  CS2R R144, SRZ ;  /* 0x0000000000907805 */ /* 0x000fe2000001ff00 */
[----:B------:R-:W-:Y:S01]  /*1fd0*/  QGMMA.64x16x32.F32.E4M3.E4M3 R104, gdesc[UR20], R104 ;  /* 0x00200000146879f3 */ /* 0x000fe20008700868 */
[----:B------:R-:W-:Y:S01]  /*1fe0*/  UMOV UR22, UR16 ;  /* 0x0000001000167c82 */ /* 0x000fe20008000000 */
[----:B------:R-:W-:Y:S01]  /*1ff0*/  UMOV UR23, 0x40000040 ;  /* 0x4000004000177882 */ /* 0x000fe20000000000 */
[----:B------:R-:W-:Y:S01]  /*2000*/  UIADD3 UR16, UR14, 0x182, URZ ;  /* 0x000001820e107890 */ /* 0x000fe2000fffe03f */
[----:B------:R-:W-:Y:S01]  /*2010*/  QGMMA.64x16x32.F32.E4M3.E4M3 R96, gdesc[UR20], R96 ;  /* 0x00200000146079f3 */ /* 0x000fe20008700860 */
[----:B------:R-:W-:Y:S01]  /*2020*/  UMOV UR22, UR18 ;  /* 0x0000001200167c82 */ /* 0x000fe20008000000 */
[----:B------:R-:W-:Y:S01]  /*2030*/  UMOV UR23, 0x40000040 ;  /* 0x4000004000177882 */ /* 0x000fe20000000000 */
[----:B------:R-:W-:Y:S01]  /*2040*/  UIADD3 UR18, UR14, 0x202, URZ ;  /* 0x000002020e127890 */ /* 0x000fe2000fffe03f */
[----:B------:R-:W-:Y:S01]  /*2050*/  QGMMA.64x16x32.F32.E4M3.E4M3 R88, gdesc[UR20], R88 ;  /* 0x00200000145879f3 */ /* 0x000fe20008700858 */
[----:B------:R-:W-:Y:S01]  /*2060*/  UMOV UR23, 0x40000040 ;  /* 0x4000004000177882 */ /* 0x000fe20000000000 */
[----:B------:R-:W-:Y:S01]  /*2070*/  UMOV UR22, UR16 ;  /* 0x0000001000167c82 */ /* 0x000fe20008000000 */
        /* <DEDUP_REMOVED lines=194> */
[----:B------:R-:W-:Y:S01]  /*2ca0*/  CS2R R196, SRZ ;  /* 0x0000000000c47805 */ /* 0x000fe2000001ff00 */
[----:B------:R-:W-:Y:S01]  /*2cb0*/  IMAD.MOV.U32 R198, RZ, RZ, RZ ;  /* 0x000000ffffc67224 */ /* 0x000fe200078e00ff */
        /* <DEDUP_REMOVED lines=42> */
[----:B------:R-:W-:Y:S01]  /*2f60*/  IMAD.MOV.U32 R200, RZ, RZ, RZ ;  /* 0x000000ffffc87224 */ /* 0x000fe200078e00ff */
[----:B------:R-:W-:Y:S01]  /*2f70*/  UIADD3 UR22, UR14, 0x584, URZ ;  /* 0x000005840e167890 */ /* 0x000fe2000fffe03f */
[----:B------:R-:W-:Y:S01]  /*2f80*/  UMOV UR21, 0x40000040 ;  /* 0x4000004000157882 */ /* 0x000fe20000000000 */
[----:B------:R-:W-:-:S07]  /*2f90*/  UMOV UR23, 0x40000040 ;  /* 0x4000004000177882 */ /* 0x000fce0000000000 */
        /* <DEDUP_REMOVED lines=38> */
[----:B------:R-:W-:-:S02]  /*3200*/  UMOV UR22, UR18 ;  /* 0x0000001200167c82 */ /* 0x000fc40008000000 */
[----:B------:R-:W-:Y:S01]  /*3210*/  QGMMA.64x16x32.F32.E4M3.E4M3 R24, gdesc[UR20], R24 ;  /* 0x00200000141879f3 */ /* 0x000fe20008700818 */
[----:B------:R-:W-:Y:S02]  /*3220*/  UIADD3 UR20, UR15, 0x206, URZ ;  /* 0x000002060f147890 */ /* 0x000fe4000fffe03f */
[----:B------:R-:W-:Y:S02]  /*3230*/  UIADD3 UR22, UR14, 0x586, URZ ;  /* 0x000005860e167890 */ /* 0x000fe4000fffe03f */
[----:B------:R-:W-:Y:S01]  /*3240*/  UIADD3 UR15, UR14, 0x606, URZ ;  /* 0x000006060e0f7890 */ /* 0x000fe2000fffe03f */
[----:B------:R-:W-:Y:S01]  /*3250*/  UMOV UR21, 0x40000040 ;  /* 0x4000004000157882 */ /* 0x000fe20000000000 */
[----:B------:R-:W-:-:S05]  /*3260*/  UMOV UR23, 0x40000040 ;  /* 0x4000004000177882 */ /* 0x000fca0000000000 */
[----:B------:R-:W-:Y:S01]  /*3270*/  QGMMA.64x16x32.F32.E4M3.E4M3 R104, gdesc[UR20], R104 ;  /* 0x00200000146879f3 */ /* 0x000fe20008700868 */
[----:B------:R-:W-:Y:S01]  /*3280*/  UMOV UR22, UR15 ;  /* 0x0000000f00167c82 */ /* 0x000fe20008000000 */
[----:B------:R-:W-:Y:S01]  /*3290*/  UIADD3 UR15, UR14, 0x706, URZ ;  /* 0x000007060e0f7890 */ /* 0x000fe2000fffe03f */
[----:B------:R-:W-:Y:S02]  /*32a0*/  UMOV UR23, 0x40000040 ;  /* 0x4000004000177882 */ /* 0x000fe40000000000 */
[----:B------:R-:W-:Y:S01]  /*32b0*/  QGMMA.64x16x32.F32.E4M3.E4M3 R96, gdesc[UR20], R96 ;  /* 0x00200000146079f3 */ /* 0x000fe20008700860 */
[----:B------:R-:W-:Y:S01]  /*32c0*/  UMOV UR22, UR16 ;  /* 0x0000001000167c82 */ /* 0x000fe20008000000 */
[----:B------:R-:W-:Y:S01]  /*32d0*/  UMOV UR23, 0x40000040 ;  /* 0x4000004000177882 */ /* 0x000fe20000000000 */
[----:B------:R-:W-:Y:S01]  /*32e0*/  UIADD3 UR16, UR14, 0x786, URZ ;  /* 0x000007860e107890 */ /* 0x000fe2000fffe03f */
[----:B------:R-:W-:Y:S01]  /*32f0*/  QGMMA.64x16x32.F32.E4M3.E4M3 R88, gdesc[UR20], R88 ;  /* 0x00200000145879f3 */ /* 0x000fe20008700858 */
[----:B------:R-:W-:Y:S01]  /*3300*/  UMOV UR22, UR15 ;  /* 0x0000000f00167c82 */ /* 0x000fe20008000000 */
[----:B------:R-:W-:Y:S01]  /*3310*/  UIADD3 UR15, UR14, 0x806, URZ ;  /* 0x000008060e0f7890 */ /* 0x000fe2000fffe03f */
[----:B------:R-:W-:-:S02]  /*3320*/  UMOV UR23, 0x40000040 ;  /* 0x4000004000177882 */ /* 0x000fc40000000000 */
[----:B------:R-:W-:Y:S01]  /*3330*/  QGMMA.64x16x32.F32.E4M3.E4M3 R80, gdesc[UR20], R80 ;  /* 0x00200000145079f3 */ /* 0x000fe20008700850 */
[----:B------:R-:W-:Y:S01]  /*3340*/  UMOV UR22, UR16 ;  /* 0x0000001000167c82 */ /* 0x000fe20008000000 */
[----:B------:R-:W-:Y:S01]  /*3350*/  UMOV UR23, 0x40000040 ;  /* 0x4000004000177882 */ /* 0x000fe20000000000 */
[----:B------:R-:W-:Y:S01]  /*3360*/  UIADD3 UR16, UR14, 0x886, URZ ;  /* 0x000008860e107890 */ /* 0x000fe2000fffe03f */
        /* <DEDUP_REMOVED lines=11> */
[----:B------:R-:W-:Y:S01]  /*3420*/  UMOV UR23, 0x40000040 ;  /* 0x4000004000177882 */ /* 0x000fe20000000000 */
[----:B------:R-:W-:Y:S01]  /*3430*/  UIADD3 UR14, UR14, 0xa86, URZ ;  /* 0x00000a860e0e7890 */ /* 0x000fe2000fffe03f */
[----:B------:R-:W-:Y:S01]  /*3440*/  QGMMA.64x16x32.F32.E4M3.E4M3 R48, gdesc[UR20], R48 ;  /* 0x00200000143079f3 */ /* 0x000fe20008700830 */
[----:B------:R-:W-:Y:S01]  /*3450*/  UMOV UR22, UR16 ;  /* 0x0000001000167c82 */ /* 0x000fe20008000000 */
[----:B------:R-:W-:-:S02]  /*3460*/  UMOV UR23, 0x40000040 ;  /* 0x4000004000177882 */ /* 0x000fc40000000000 */
[----:B------:R-:W-:Y:S01]  /*3470*/  QGMMA.64x16x32.F32.E4M3.E4M3 R40, gdesc[UR20], R40 ;  /* 0x00200000142879f3 */ /* 0x000fe20008700828 */
[----:B------:R-:W-:Y:S01]  /*3480*/  UMOV UR22, UR15 ;  /* 0x0000000f00167c82 */ /* 0x000fe20008000000 */
[----:B------:R-:W-:Y:S01]  /*3490*/  ULDC UR15, c[0x0][0x50c] ;  /* 0x00014300000f7ab9 */ /* 0x000fe20000000800 */
[----:B------:R-:W-:Y:S01]  /*34a0*/  UMOV UR23, 0x40000040 ;  /* 0x4000004000177882 */ /* 0x000fe20000000000 */
[----:B------:R-:W-:Y:S01]  /*34b0*/  UISETP.NE.AND UP0, UPT, UR15, 0x8, UPT ;  /* 0x000000080f00788c */ /* 0x000fe2000bf05270 */
[----:B------:R-:W-:Y:S01]  /*34c0*/  QGMMA.64x16x32.F32.E4M3.E4M3 R32, gdesc[UR20], R32 ;  /* 0x00200000142079f3 */ /* 0x000fe20008700820 */
[----:B------:R-:W-:Y:S01]  /*34d0*/  UMOV UR22, UR14 ;  /* 0x0000000e00167c82 */ /* 0x000fe20008000000 */
[----:B------:R-:W-:Y:S01]  /*34e0*/  UMOV UR23, 0x40000040 ;  /* 0x4000004000177882 */ /* 0x000fe20000000000 */
[----:B------:R-:W-:Y:S01]  /*34f0*/  USEL UR18, URZ, 0x1, UP0 ;  /* 0x000000013f127887 */ /* 0x000fe20008000000 */
[----:B------:R-:W-:Y:S05]  /*3500*/  QGMMA.64x16x32.F32.E4M3.E4M3 R24, gdesc[UR20], R24, gsb0 ;  /* 0x00200000141879f3 */ /* 0x000fea0008000818 */
[----:B------:R-:W-:-:S13]  /*3510*/  ISETP.NE.AND P0, PT, RZ, UR18, PT ;  /* 0x00000012ff007c0c */ /* 0x000fda000bf05270 */
[----:B------:R-:W-:Y:S05]  /*3520*/  @!P0 BRA `(.L_x_21) ;  /* 0x0000000400688947 */ /* 0x000fea0003800000 */
[----:B------:R-:W-:Y:S02]  /*3530*/  WARPGROUP.DEPBAR.LE gsb0, 0x0 ;  /* 0x00008000000079c5 */ /* 0x000fe40000010000 */
[----:B------:R-:W-:-:S01]  /*3540*/  FADD R197, RZ, R104 ;  /* 0x00000068ffc57221 */ /* 0x000fc20000000000 */
[----:B------:R-:W-:Y:S01]  /*3550*/  FADD R200, RZ, R105 ;  /* 0x00000069ffc87221 */ /* 0x000fe20000000000 */
        /* <DEDUP_REMOVED lines=86> */
[----:B------:R-:W-:-:S06]  /*3ac0*/  UMOV UR5, URZ ;  /* 0x0000003f00057c82 */ /* 0x000fcc0008000000 */
.L_x_21:
[----:B------:R-:W-:Y:S01]  /*3ad0*/  UIADD3 UR15, UR17, 0x1, URZ ;  /* 0x00000001110f7890 */ /* 0x000fe2000fffe03f */
[----:B------:R-:W-:-:S03]  /*3ae0*/  UMOV UR19, 0x1 ;  /* 0x0000000100137882 */ /* 0x000fc60000000000 */
[----:B------:R-:W-:-:S04]  /*3af0*/  UISETP.NE.AND UP0, UPT, UR15, 0x3, UPT ;  /* 0x000000030f00788c */ /* 0x000fc8000bf05270 */
[----:B------:R-:W-:Y:S02]  /*3b00*/  USEL UR14, URZ, 0x1, UP0 ;  /* 0x000000013f0e7887 */ /* 0x000fe40008000000 */
[----:B------:R-:W-:Y:S02]  /*3b10*/  USEL UR15, UR15, URZ, UP0 ;  /* 0x0000003f0f0f7287 */ /* 0x000fe40008000000 */
[----:B------:R-:W-:-:S06]  /*3b20*/  ULOP3.LUT UR14, UR4, UR14, URZ, 0x3c, !UPT ;  /* 0x0000000e040e7292 */ /* 0x000fcc000f8e3c3f */
[----:B------:R-:W-:-:S07]  /*3b30*/  IMAD.U32 R19, RZ, RZ, UR14 ;  /* 0x0000000eff137e24 */ /* 0x000fce000f8e00ff */
.L_x_16:
[----:B------:R-:W-:-:S06]  /*3b40*/  UISETP.GE.AND UP0, UPT, UR10, 0x1, UPT ;  /* 0x000000010a00788c */ /* 0x000fcc000bf06270 */
[----:B------:R-:W-:-:S13]  /*3b50*/  PLOP3.LUT P0, PT, PT, PT, UP0, 0x80, 0x0 ;  /* 0x000000000000781c */ /* 0x000fda0003f0f008 */
[----:B------:R-:W-:Y:S05]  /*3b60*/  @!P0 BRA `(.L_x_22) ;  /* 0x0000001c00e48947 */ /* 0x000fea0003800000 */
[----:B01----:R-:W-:Y:S01]  /*3b70*/  IMAD.U32 R16, RZ, RZ, UR10 ;  /* 0x0000000aff107e24 */ /* 0x003fe2000f8e00ff */
[----:B------:R-:W-:Y:S01]  /*3b80*/  UMOV UR14, UR17 ;  /* 0x00000011000e7c82 */ /* 0x000fe20008000000 */
[----:B------:R-:W-:-:S05]  /*3b90*/  ULDC UR16, c[0x0][0x50c] ;  /* 0x0001430000107ab9 */ /* 0x000fca0000000800 */
.L_x_30:
[----:B------:R-:W-:-:S13]  /*3ba0*/  ISETP.NE.AND P1, PT, R199, 0x3, PT ;  /* 0x00000003c700780c */ /* 0x000fda0003f25270 */
[----:B01----:R-:W-:Y:S05]  /*3bb0*/  @!P1 BRA `(.L_x_23) ;  /* 0x0000000000049947 */ /* 0x003fea0003800000 */
[----:B------:R-:W-:Y:S01]  /*3bc0*/  BPT.TRAP 0x1 ;  /* 0x000000040000795c */ /* 0x000fe20000300000 */
.L_x_23:
[----:B------:R-:W-:Y:S01]  /*3bd0*/  ULEA UR20, UR15, UR8, 0x3 ;  /* 0x000000080f147291 */ /* 0x000fe2000f8e183f */
[----:B------:R-:W-:-:S08]  /*3be0*/  SHF.L.U32 R17, R19, 0x1f, RZ ;  /* 0x0000001f13117819 */ /* 0x000fd000000006ff */
[----:B------:R0:W1:Y:S01]  /*3bf0*/  SYNCS.PHASECHK.TRANS64.TRYWAIT P0, [UR20], R17 ;  /* 0x00000011ff0075a7 */ /* 0x0000620008000154 */
[----:B------:R-:W-:Y:S05]  /*3c00*/  @!P1 BRA `(.L_x_24) ;  /* 0x0000000000049947 */ /* 0x000fea0003800000 */
[----:B------:R-:W-:Y:S01]  /*3c10*/  BPT.TRAP 0x1 ;  /* 0x000000040000795c */ /* 0x000fe20000300000 */
.L_x_24:
[----:B-1----:R-:W-:Y:S05]  /*3c20*/  @P0 BRA `(.L_x_25) ;  /* 0x0000000000080947 */ /* 0x002fea0003800000 */
[----:B------:R-:W1:Y:S02]  /*3c30*/  SYNCS.PHASECHK.TRANS64.TRYWAIT P0, [UR20], R17 ;  /* 0x00000011ff0075a7 */ /* 0x000e640008000154 */
[----:B-1----:R-:W-:Y:S05]  /*3c40*/  @!P0 BRA `(.L_x_26) ;  /* 0x000000a400108947 */ /* 0x002fea0003800000 */
.L_x_25:
[----:B------:R-:W-:Y:S01]  /*3c50*/  UIADD3 UR20, UR8, 0xc100, URZ ;  /* 0x0000c10008147890 */ /* 0x000fe2000fffe03f */
[----:B------:R-:W-:Y:S01]  /*3c60*/  WARPGROUP.ARRIVE ;  /* 0x00000000000079c5 */ /* 0x000fe20000000000 */
[----:B------:R-:W-:Y:S02]  /*3c70*/  UIADD3 UR21, UR8, 0x100, URZ ;  /* 0x0000010008157890 */ /* 0x000fe4000fffe03f */
[----:B------:R-:W-:Y:S02]  /*3c80*/  USHF.R.U32.HI UR20, URZ, 0x4, UR20 ;  /* 0x000000043f147899 */ /* 0x000fe40008011614 */
[----:B------:R-:W-:Y:S02]  /*3c90*/  USHF.R.U32.HI UR21, URZ, 0x4, UR21 ;  /* 0x000000043f157899 */ /* 0x000fe40008011615 */
[----:B------:R-:W-:Y:S02]  /*3ca0*/  UISETP.NE.AND UP0, UPT, UR18, URZ, UPT ;  /* 0x0000003f1200728c */ /* 0x000fe4000bf05270 */
[----:B------:R-:W-:-:S02]  /*3cb0*/  ULOP3.LUT UR20, UR20, 0x3fff, URZ, 0xc0, !UPT ;  /* 0x00003fff14147892 */ /* 0x000fc4000f8ec03f */
[----:B------:R-:W-:Y:S02]  /*3cc0*/  ULOP3.LUT UR21, UR21, 0x3fff, URZ, 0xc0, !UPT ;  /* 0x00003fff15157892 */ /* 0x000fe4000f8ec03f */
[----:B------:R-:W-:Y:S02]  /*3cd0*/  USEL UR19, UR19, URZ, !UP0 ;  /* 0x0000003f13137287 */ /* 0x000fe4000c000000 */
[----:B------:R-:W-:Y:S02]  /*3ce0*/  ULOP3.LUT UR18, UR20, 0x10000, URZ, 0xfc, !UPT ;  /* 0x0001000014127892 */ /* 0x000fe4000f8efc3f */
[----:B------:R-:W-:Y:S02]  /*3cf0*/  ULOP3.LUT UR21, UR21, 0x10000, URZ, 0xfc, !UPT ;  /* 0x0001000015157892 */ /* 0x000fe4000f8efc3f */
[----:B------:R-:W-:Y:S02]  /*3d00*/  UISETP.NE.U32.AND UP0, UPT, UR19, URZ, UPT ;  /* 0x0000003f1300728c */ /* 0x000fe4000bf05070 */
[----:B------:R-:W-:-:S02]  /*3d10*/  UIMAD UR18, UR15, 0xb00, UR18 ;  /* 0x00000b000f1278a4 */ /* 0x000fc4000f8e0212 */
[----:B------:R-:W-:Y:S02]  /*3d20*/  ULEA UR19, UR15, UR21, 0xa ;  /* 0x000000150f137291 */ /* 0x000fe4000f8e503f */
[----:B------:R-:W-:Y:S02]  /*3d30*/  UIADD3 UR26, UR18, 0x80, URZ ;  /* 0x00000080121a7890 */ /* 0x000fe4000fffe03f */
[----:B------:R-:W-:Y:S01]  /*3d40*/  UIADD3 UR27, UR18, 0x100, URZ ;  /* 0x00000100121b7890 */ /* 0x000fe2000fffe03f */
[----:B------:R-:W-:Y:S02]  /*3d50*/  UMOV UR21, 0x40000040 ;  /* 0x4000004000157882 */ /* 0x000fe40000000000 */
[----:B------:R-:W-:Y:S01]  /*3d60*/  UMOV UR20, UR19 ;  /* 0x0000001300147c82 */ /* 0x000fe20008000000 */
[----:B------:R-:W-:Y:S01]  /*3d70*/  UMOV UR22, UR18 ;  /* 0x0000001200167c82 */ /* 0x000fe20008000000 */
[----:B------:R-:W-:Y:S01]  /*3d80*/  UMOV UR23, 0x40000040 ;  /* 0x4000004000177882 */ /* 0x000fe20000000000 */
[----:B------:R-:W-:Y:S01]  /*3d90*/  UIADD3 UR28, UR18, 0x180, URZ ;  /* 0x00000180121c7890 */ /* 0x000fe2000fffe03f */
[----:B------:R-:W-:Y:S01]  /*3da0*/  QGMMA.64x16x32.F32.E4M3.E4M3 R104, gdesc[UR20], R104, UP0 ;  /* 0x00200000146879f3 */ /* 0x000fe2000bf00868 */
        /* <DEDUP_REMOVED lines=40> */
[----:B------:R-:W-:-:S02]  /*4030*/  UIADD3 UR20, UR19, 0x2, URZ ;  /* 0x0000000213147890 */ /* 0x000fc4000fffe03f */
[----:B------:R-:W-:Y:S01]  /*4040*/  UIADD3 UR22, UR18, 0x2, URZ ;  /* 0x0000000212167890 */ /* 0x000fe2000fffe03f */
[----:B------:R-:W-:Y:S01]  /*4050*/  UMOV UR21, 0x40000040 ;  /* 0x4000004000157882 */ /* 0x000fe20000000000 */
[----:B------:R-:W-:Y:S01]  /*4060*/  UMOV UR23, 0x40000040 ;  /* 0x4000004000177882 */ /* 0x000fe20000000000 */
[----:B------:R-:W-:-:S04]  /*4070*/  UIADD3 UR5, UR5, 0x8, URZ ;  /* 0x0000000805057890 */ /* 0x000fc8000fffe03f */
[----:B------:R-:W-:Y:S02]  /*4080*/  UISETP.NE.AND UP0, UPT, UR5, UR16, UPT ;  /* 0x000000100500728c */ /* 0x000fe4000bf05270 */
        /* <DEDUP_REMOVED lines=41> */
[----:B------:R-:W-:-:S02]  /*4320*/  UIADD3 UR20, UR19, 0x4, URZ ;  /* 0x0000000413147890 */ /* 0x000fc4000fffe03f */
        /* <DEDUP_REMOVED lines=217> */
[----:B------:R-:W-:-:S02]  /*50c0*/  UMOV UR23, 0x40000040 ;  /* 0x4000004000177882 */ /* 0x000fc40000000000 */
[----:B------:R-:W-:Y:S01]  /*50d0*/  QGMMA.64x16x32.F32.E4M3.E4M3 R32, gdesc[UR20], R32 ;  /* 0x00200000142079f3 */ /* 0x000fe20008700820 */
[----:B------:R-:W-:Y:S01]  /*50e0*/  UMOV UR22, UR26 ;  /* 0x0000001a00167c82 */ /* 0x000fe20008000000 */
[----:B------:R-:W-:Y:S01]  /*50f0*/  UMOV UR23, 0x40000040 ;  /* 0x4000004000177882 */ /* 0x000fe20000000000 */
[----:B------:R-:W-:Y:S01]  /*5100*/  UIADD3 UR26, UR18, 0x686, URZ ;  /* 0x00000686121a7890 */ /* 0x000fe2000fffe03f */
        /* <DEDUP_REMOVED lines=39> */
[----:B------:R-:W-:Y:S02]  /*5380*/  UMOV UR23, 0x40000040 ;  /* 0x4000004000177882 */ /* 0x000fe40000000000 */
[----:B------:R-:W-:Y:S01]  /*5390*/  QGMMA.64x16x32.F32.E4M3.E4M3 R32, gdesc[UR20], R32 ;  /* 0x00200000142079f3 */ /* 0x000fe20008700820 */
[----:B------:R-:W-:Y:S01]  /*53a0*/  UMOV UR22, UR18 ;  /* 0x0000001200167c82 */ /* 0x000fe20008000000 */
[----:B------:R-:W-:Y:S01]  /*53b0*/  UMOV UR23, 0x40000040 ;  /* 0x4000004000177882 */ /* 0x000fe20000000000 */
[----:B------:R-:W-:Y:S01]  /*53c0*/  USEL UR18, URZ, 0x1, UP0 ;  /* 0x000000013f127887 */ /* 0x000fe20008000000 */
[----:B------:R-:W-:Y:S05]  /*53d0*/  QGMMA.64x16x32.F32.E4M3.E4M3 R24, gdesc[UR20], R24, gsb0 ;  /* 0x00200000141879f3 */ /* 0x000fea0008000818 */
[----:B------:R-:W-:Y:S01]  /*53e0*/  ISETP.NE.AND P0, PT, RZ, UR18, PT ;  /* 0x00000012ff007c0c */ /* 0x000fe2000bf05270 */
[----:B------:R-:W-:-:S12]  /*53f0*/  WARPGROUP.DEPBAR.LE gsb0, 0x1 ;  /* 0x00008000000079c5 */ /* 0x000fd80000010100 */
[----:B------:R-:W-:Y:S05]  /*5400*/  @!P0 BRA `(.L_x_27) ;  /* 0x0000000400688947 */ /* 0x000fea0003800000 */
[----:B------:R-:W-:Y:S02]  /*5410*/  WARPGROUP.DEPBAR.LE gsb0, 0x0 ;  /* 0x00008000000079c5 */ /* 0x000fe40000010000 */
[----:B------:R-:W-:-:S01]  /*5420*/  FADD R197, R104, R197 ;  /* 0x000000c568c57221 */ /* 0x000fc20000000000 */
[----:B------:R-:W-:Y:S01]  /*5430*/  FADD R200, R105, R200 ;  /* 0x000000c869c87221 */ /* 0x000fe20000000000 */
        /* <DEDUP_REMOVED lines=86> */
[----:B------:R-:W-:-:S06]  /*59a0*/  UMOV UR5, URZ ;  /* 0x0000003f00057c82 */ /* 0x000fcc0008000000 */
.L_x_27:
[----:B------:R-:W-:Y:S05]  /*59b0*/  @!P1 BRA `(.L_x_28) ;  /* 0x0000000000049947 */ /* 0x000fea0003800000 */
[----:B------:R-:W-:Y:S01]  /*59c0*/  BPT.TRAP 0x1 ;  /* 0x000000040000795c */ /* 0x000fe20000300000 */
.L_x_28:
[----:B------:R-:W-:Y:S01]  /*59d0*/  ULEA UR19, UR14, UR8, 0x3 ;  /* 0x000000080e137291 */ /* 0x000fe2000f8e183f */
[----:B------:R-:W-:-:S03]  /*59e0*/  ISETP.GT.U32.AND P0, PT, R7, 0x1, PT ;  /* 0x000000010700780c */ /* 0x000fc60003f04070 */
[----:B------:R-:W-:-:S04]  /*59f0*/  UIADD3 UR19, UR19, 0x18, URZ ;  /* 0x0000001813137890 */ /* 0x000fc8000fffe03f */
[----:B------:R-:W-:-:S09]  /*5a00*/  UPRMT UR19, URZ, 0x654, UR19 ;  /* 0x000006543f137896 */ /* 0x000fd20008000013 */
[----:B------:R-:W-:Y:S01]  /*5a10*/  SYNCS.ARRIVE.TRANS64.RED.A1T0 RZ, [UR19], RZ ;  /* 0x000000ffffff79a7 */ /* 0x000fe20008100413 */
[----:B------:R-:W-:Y:S05]  /*5a20*/  @P0 BRA `(.L_x_29) ;  /* 0x0000000000040947 */ /* 0x000fea0003800000 */
[----:B------:R-:W-:Y:S01]  /*5a30*/  BPT.TRAP 0x1 ;  /* 0x000000040000795c */ /* 0x000fe20000300000 */
.L_x_29:
[----:B------:R-:W-:Y:S01]  /*5a40*/  UIADD3 UR15, UR15, 0x1, URZ ;  /* 0x000000010f0f7890 */ /* 0x000fe2000fffe03f */
[C---:B------:R-:W-:Y:S01]  /*5a50*/  ISETP.GT.AND P0, PT, R16.reuse, 0x1, PT ;  /* 0x000000011000780c */ /* 0x040fe20003f04270 */
[----:B------:R-:W-:Y:S01]  /*5a60*/  UIADD3 UR14, UR14, 0x1, URZ ;  /* 0x000000010e0e7890 */ /* 0x000fe2000fffe03f */
[----:B------:R-:W-:Y:S01]  /*5a70*/  VIADD R16, R16, 0xffffffff ;  /* 0xffffffff10107836 */ /* 0x000fe20000000000 */
[----:B------:R-:W-:Y:S02]  /*5a80*/  UISETP.NE.AND UP0, UPT, UR15, 0x3, UPT ;  /* 0x000000030f00788c */ /* 0x000fe4000bf05270 */
[----:B------:R-:W-:Y:S02]  /*5a90*/  UISETP.NE.AND UP1, UPT, UR14, 0x3, UPT ;  /* 0x000000030e00788c */ /* 0x000fe4000bf25270 */
[----:B------:R-:W-:Y:S02]  /*5aa0*/  USEL UR19, URZ, 0x1, UP0 ;  /* 0x000000013f137887 */ /* 0x000fe40008000000 */
[----:B------:R-:W-:-:S02]  /*5ab0*/  USEL UR15, UR15, URZ, UP0 ;  /* 0x0000003f0f0f7287 */ /* 0x000fc40008000000 */
[----:B------:R-:W-:Y:S02]  /*5ac0*/  USEL UR14, UR14, URZ, UP1 ;  /* 0x0000003f0e0e7287 */ /* 0x000fe40008800000 */
[----:B------:R-:W-:Y:S01]  /*5ad0*/  LOP3.LUT R19, R19, UR19, RZ, 0x3c, !PT ;  /* 0x0000001313137c12 */ /* 0x000fe2000f8e3cff */
[----:B------:R-:W-:Y:S01]  /*5ae0*/  UMOV UR19, 0x1 ;  /* 0x0000000100137882 */ /* 0x000fe20000000000 */
[----:B------:R-:W-:Y:S08]  /*5af0*/  @P0 BRA `(.L_x_30) ;  /* 0xffffffe000280947 */ /* 0x000ff0000383ffff */
.L_x_22:
[----:B------:R-:W-:Y:S01]  /*5b00*/  UISETP.NE.AND UP0, UPT, UR5, URZ, UPT ;  /* 0x0000003f0500728c */ /* 0x000fe2000bf05270 */
[----:B01----:R-:W0:Y:S01]  /*5b10*/  LDC R16, c[0x0][0x28c] ;  /* 0x0000a300ff107b82 */ /* 0x003e220000000800 */
[----:B------:R-:W-:Y:S02]  /*5b20*/  IMAD.U32 R17, RZ, RZ, UR12 ;  /* 0x0000000cff117e24 */ /* 0x000fe4000f8e00ff */
[----:B------:R-:W-:-:S06]  /*5b30*/  USEL UR5, URZ, 0x1, !UP0 ;  /* 0x000000013f057887 */ /* 0x000fcc000c000000 */
[----:B------:R-:W-:-:S13]  /*5b40*/  ISETP.NE.AND P0, PT, RZ, UR5, PT ;  /* 0x00000005ff007c0c */ /* 0x000fda000bf05270 */
[----:B------:R-:W-:Y:S05]  /*5b50*/  @!P0 BRA `(.L_x_31) ;  /* 0x0000000400648947 */ /* 0x000fea0003800000 */
[----:B------:R-:W-:Y:S02]  /*5b60*/  WARPGROUP.DEPBAR.LE gsb0, 0x0 ;  /* 0x00008000000079c5 */ /* 0x000fe40000010000 */
[----:B------:R-:W-:Y:S01]  /*5b70*/  FADD R197, R104, R197 ;  /* 0x000000c568c57221 */ /* 0x000fe20000000000 */
        /* <DEDUP_REMOVED lines=86> */
[----:B------:R-:W-:-:S07]  /*60e0*/  FADD R116, R116, R31 ;  /* 0x0000001f74747221 */ /* 0x000fce0000000000 */
.L_x_31:
[----:B0-----:R-:W-:Y:S01]  /*60f0*/  ISETP.GE.AND P0, PT, R16, 0x1, PT ;  /* 0x000000011000780c */ /* 0x001fe20003f06270 */
[----:B------:R0:W-:Y:S01]  /*6100*/  SYNCS.ARRIVE.TRANS64.A1T0 RZ, [R17+UR9], RZ ;  /* 0x000000ff11ff79a7 */ /* 0x0001e20008100009 */
[----:B------:R-:W-:-:S11]  /*6110*/  WARPGROUP.DEPBAR.LE gsb0, 0x0 ;  /* 0x00008000000079c5 */ /* 0x000fd60000010000 */
[----:B------:R-:W-:Y:S05]  /*6120*/  @!P0 BRA `(.L_x_32) ;  /* 0x0000000000388947 */ /* 0x000fea0003800000 */
[----:B------:R-:W-:-:S13]  /*6130*/  ISETP.NE.AND P0, PT, R199, 0x3, PT ;  /* 0x00000003c700780c */ /* 0x000fda0003f05270 */
[----:B------:R-:W-:Y:S05]  /*6140*/  @!P0 BRA `(.L_x_33) ;  /* 0x0000000000048947 */ /* 0x000fea0003800000 */
[----:B------:R-:W-:Y:S01]  /*6150*/  BPT.TRAP 0x1 ;  /* 0x000000040000795c */ /* 0x000fe20000300000 */
.L_x_33:
[----:B------:R-:W-:Y:S01]  /*6160*/  UIADD3 UR5, UR10, UR17, URZ ;  /* 0x000000110a057290 */ /* 0x000fe2000fffe03f */
[----:B------:R-:W-:-:S03]  /*6170*/  ISETP.GT.U32.AND P0, PT, R7, 0x1, PT ;  /* 0x000000010700780c */ /* 0x000fc60003f04070 */
[----:B------:R-:W-:-:S04]  /*6180*/  UIMAD.WIDE.U32 UR14, UR5, -0x55555555, URZ ;  /* 0xaaaaaaab050e78a5 */ /* 0x000fc8000f8e003f */
[----:B------:R-:W-:-:S04]  /*6190*/  USHF.R.U32.HI UR14, URZ, 0x1, UR15 ;  /* 0x000000013f0e7899 */ /* 0x000fc8000801160f */
[----:B------:R-:W-:-:S04]  /*61a0*/  UIMAD UR5, UR14, -0x3, UR5 ;  /* 0xfffffffd0e0578a4 */ /* 0x000fc8000f8e0205 */
[----:B------:R-:W-:-:S04]  /*61b0*/  ULEA UR5, UR5, UR8, 0x3 ;  /* 0x0000000805057291 */ /* 0x000fc8000f8e183f */
[----:B------:R-:W-:-:S04]  /*61c0*/  UIADD3 UR5, UR5, 0x18, URZ ;  /* 0x0000001805057890 */ /* 0x000fc8000fffe03f */
[----:B------:R-:W-:-:S09]  /*61d0*/  UPRMT UR5, URZ, 0x654, UR5 ;  /* 0x000006543f057896 */ /* 0x000fd20008000005 */
[----:B------:R-:W-:Y:S01]  /*61e0*/  SYNCS.ARRIVE.TRANS64.RED.A1T0 RZ, [UR5], RZ ;  /* 0x000000ffffff79a7 */ /* 0x000fe20008100405 */
[----:B------:R-:W-:Y:S05]  /*61f0*/  @P0 BRA `(.L_x_32) ;  /* 0x0000000000040947 */ /* 0x000fea0003800000 */
[----:B------:R-:W-:Y:S01]  /*6200*/  BPT.TRAP 0x1 ;  /* 0x000000040000795c */ /* 0x000fe20000300000 */
.L_x_32:
[----:B------:R-:W-:Y:S01]  /*6210*/  SHF.L.U32 R16, R201, 0x1f, RZ ;  /* 0x0000001fc9107819 */ /* 0x000fe200000006ff */
[----:B------:R-:W-:Y:S01]  /*6220*/  UIADD3 UR17, UR7, UR17, URZ ;  /* 0x0000001107117290 */ /* 0x000fe2000fffe03f */
[----:B------:R-:W1:Y:S01]  /*6230*/  LDC R21, c[0x0][0x288] ;  /* 0x0000a200ff157b82 */ /* 0x000e620000000800 */
[----:B------:R-:W-:Y:S01]  /*6240*/  UISETP.GE.U32.AND UP1, UPT, UR7, 0x3, UPT ;  /* 0x000000030700788c */ /* 0x000fe2000bf26070 */
[----:B------:R-:W-:Y:S01]  /*6250*/  IMAD.SHL.U32 R22, R14, 0x2, RZ ;  /* 0x000000020e167824 */ /* 0x000fe200078e00ff */
[----:B------:R-:W-:Y:S02]  /*6260*/  UISETP.GT.U32.AND UP0, UPT, UR17, 0x2, UPT ;  /* 0x000000021100788c */ /* 0x000fe4000bf04070 */
[----:B------:R-:W-:Y:S02]  /*6270*/  UIMAD.WIDE.U32 UR14, UR17, -0x55555555, URZ ;  /* 0xaaaaaaab110e78a5 */ /* 0x000fe4000f8e003f */
[----:B------:R-:W-:Y:S01]  /*6280*/  UISETP.LT.U32.AND UP0, UPT, UR7, 0x3, UP0 ;  /* 0x000000030700788c */ /* 0x000fe20008701070 */
[----:B------:R-:W2:Y:S01]  /*6290*/  SYNCS.PHASECHK.TRANS64.TRYWAIT P0, [UR11+0x8], R16 ;  /* 0x00000810ff0075a7 */ /* 0x000ea2000800014b */
[----:B------:R-:W-:Y:S01]  /*62a0*/  USHF.R.U32.HI UR14, URZ, 0x1, UR15 ;  /* 0x000000013f0e7899 */ /* 0x000fe2000801160f */
[----:B------:R-:W-:Y:S01]  /*62b0*/  SHF.R.S32.HI R23, RZ, 0x1f, R22 ;  /* 0x0000001fff177819 */ /* 0x000fe20000011416 */
[----:B------:R-:W-:-:S02]  /*62c0*/  USEL UR5, URZ, 0x1, !UP0 ;  /* 0x000000013f057887 */ /* 0x000fc4000c000000 */
[----:B------:R-:W-:Y:S02]  /*62d0*/  UIMAD UR17, UR14, -0x3, UR17 ;  /* 0xfffffffd0e1178a4 */ /* 0x000fe4000f8e0211 */
[----:B------:R-:W-:-:S04]  /*62e0*/  ULOP3.LUT UR4, UR4, UR5, URZ, 0x3c, !UPT ;  /* 0x0000000504047292 */ /* 0x000fc8000f8e3c3f */
[----:B------:R-:W-:Y:S01]  /*62f0*/  @UP1 ULOP3.LUT UR4, UR4, 0x1, UR14, 0x78, !UPT ;  /* 0x0000000104041892 */ /* 0x000fe2000f8e780e */
[----:B-12---:R-:W-:Y:S11]  /*6300*/  @!P0 BRA `(.L_x_34) ;  /* 0x0000007c00788947 */ /* 0x006ff60003800000 */
.L_x_239:
[----:B------:R-:W-:Y:S01]  /*6310*/  IMAD.SHL.U32 R26, R6, 0x40, RZ ;  /* 0x00000040061a7824 */ /* 0x000fe200078e00ff */
[----:B------:R-:W-:Y:S01]  /*6320*/  ULDC UR5, c[0x0][0x284] ;  /* 0x0000a10000057ab9 */ /* 0x000fe20000000800 */
[----:B------:R-:W-:Y:S01]  /*6330*/  IMAD R27, R5, 0xb0, RZ ;  /* 0x000000b0051b7824 */ /* 0x000fe200078e02ff */
[----:B------:R-:W-:Y:S01]  /*6340*/  SHF.R.S32.HI R29, RZ, 0x1f, R4 ;  /* 0x0000001fff1d7819 */ /* 0x000fe20000011404 */
[----:B------:R-:W-:Y:S01]  /*6350*/  ULDC.64 UR14, c[0x0][0x5d0] ;  /* 0x00017400000e7ab9 */ /* 0x000fe20000000a00 */
[----:B------:R-:W-:Y:S01]  /*6360*/  ISETP.GE.AND P0, PT, R26, UR5, PT ;  /* 0x000000051a007c0c */ /* 0x000fe2000bf06270 */
[----:B0-----:R-:W-:Y:S01]  /*6370*/  IMAD.WIDE.U32 R16, R4, UR14, R22 ;  /* 0x0000000e04107c25 */ /* 0x001fe2000f8e0016 */
[----:B------:R-:W-:Y:S02]  /*6380*/  SHF.R.S32.HI R28, RZ, 0x1f, R27 ;  /* 0x0000001fff1c7819 */ /* 0x000fe4000001141b */
[----:B------:R-:W-:Y:S01]  /*6390*/  ISETP.GE.OR P0, PT, R27, R21, P0 ;  /* 0x000000151b00720c */ /* 0x000fe20000706670 */
[----:B------:R-:W-:Y:S01]  /*63a0*/  IMAD R5, R29, UR14, RZ ;  /* 0x0000000e1d057c24 */ /* 0x000fe2000f8e02ff */
[----:B------:R-:W-:-:S03]  /*63b0*/  IADD3 R18, P1, R27, R16, RZ ;  /* 0x000000101b127210 */ /* 0x000fc60007f3e0ff */
[----:B------:R-:W-:-:S05]  /*63c0*/  IMAD R5, R4, UR15, R5 ;  /* 0x0000000f04057c24 */ /* 0x000fca000f8e0205 */
[----:B------:R-:W-:-:S03]  /*63d0*/  IADD3.X R19, R28, R17, R5, P1, !PT ;  /* 0x000000111c137210 */ /* 0x000fc60000ffe405 */
[----:B------:R-:W-:Y:S05]  /*63e0*/  @P0 BRA `(.L_x_35) ;  /* 0x0000006400680947 */ /* 0x000fea0003800000 */
[----:B------:R-:W0:Y:S01]  /*63f0*/  LDC.64 R24, c[0x0][0x5c8] ;  /* 0x00017200ff187b82 */ /* 0x000e220000000a00 */
[----:B------:R-:W-:Y:S01]  /*6400*/  IMAD.WIDE R16, R6, 0x40, R12 ;  /* 0x0000004006107825 */ /* 0x000fe200078e020c */
[----:B------:R-:W-:Y:S01]  /*6410*/  ULDC.64 UR14, c[0x0][0x5c0] ;  /* 0x00017000000e7ab9 */ /* 0x000fe20000000a00 */
[----:B------:R-:W-:Y:S02]  /*6420*/  BSSY B0, `(.L_x_35) ;  /* 0x0000656000007945 */ /* 0x000fe40003800000 */
[----:B------:R-:W-:Y:S02]  /*6430*/  IMAD.IADD R6, R15, 0x1, -R26 ;  /* 0x000000010f067824 */ /* 0x000fe400078e0a1a */
[-C--:B0-----:R-:W-:Y:S02]  /*6440*/  IMAD R5, R17, R24.reuse, RZ ;  /* 0x0000001811057224 */ /* 0x081fe400078e02ff */
[----:B------:R-:W-:-:S04]  /*6450*/  IMAD.WIDE.U32 R18, R16, R24, R18 ;  /* 0x0000001810127225 */ /* 0x000fc800078e0012 */
[----:B------:R-:W-:Y:S01]  /*6460*/  IMAD R5, R16, R25, R5 ;  /* 0x0000001910057224 */ /* 0x000fe200078e0205 */
[----:B------:R-:W-:Y:S02]  /*6470*/  LEA R20, P0, R24, R18, 0x3 ;  /* 0x0000001218147211 */ /* 0x000fe400078018ff */
[----:B------:R-:W-:Y:S01]  /*6480*/  IADD3 R18, P1, R18, UR14, RZ ;  /* 0x0000000e12127c10 */ /* 0x000fe2000ff3e0ff */
[----:B------:R-:W-:Y:S01]  /*6490*/  IMAD.IADD R5, R19, 0x1, R5 ;  /* 0x0000000113057824 */ /* 0x000fe200078e0205 */
[----:B------:R-:W-:-:S04]  /*64a0*/  IADD3 R20, P2, R20, UR14, RZ ;  /* 0x0000000e14147c10 */ /* 0x000fc8000ff5e0ff */
[----:B------:R-:W-:Y:S01]  /*64b0*/  LEA.HI.X R25, R24, R5, R25, 0x3, P0 ;  /* 0x0000000518197211 */ /* 0x000fe200000f1c19 */
[----:B------:R-:W-:Y:S01]  /*64c0*/  IMAD R24, R14, -0x2, R21 ;  /* 0xfffffffe0e187824 */ /* 0x000fe200078e0215 */
[----:B-----5:R-:W-:Y:S02]  /*64d0*/  FSETP.NEU.AND P0, PT, R10, RZ, PT ;  /* 0x000000ff0a00720b */ /* 0x020fe40003f0d000 */
[----:B------:R-:W-:Y:S01]  /*64e0*/  IADD3.X R19, R5, UR15, RZ, P1, !PT ;  /* 0x0000000f05137c10 */ /* 0x000fe20008ffe4ff */
[----:B------:R-:W-:Y:S01]  /*64f0*/  IMAD.IADD R24, R24, 0x1, -R27 ;  /* 0x0000000118187824 */ /* 0x000fe200078e0a1b */
[----:B------:R-:W-:-:S09]  /*6500*/  IADD3.X R21, R25, UR15, RZ, P2, !PT ;  /* 0x0000000f19157c10 */ /* 0x000fd200097fe4ff */
[----:B------:R-:W-:Y:S05]  /*6510*/  @!P0 BRA `(.L_x_36) ;  /* 0x0000004800e88947 */ /* 0x000fea0003800000 */
[----:B------:R-:W-:Y:S01]  /*6520*/  ULDC.64 UR14, c[0x0][0x5b8] ;  /* 0x00016e00000e7ab9 */ /* 0x000fe20000000a00 */
[----:B------:R-:W-:Y:S01]  /*6530*/  ULDC.64 UR18, c[0x0][0x5a8] ;  /* 0x00016a0000127ab9 */ /* 0x000fe20000000a00 */
[----:B------:R-:W-:Y:S01]  /*6540*/  IMAD.WIDE.U32 R22, R4, UR14, R22 ;  /* 0x0000000e04167c25 */ /* 0x000fe2000f8e0016 */
[----:B------:R-:W-:Y:S03]  /*6550*/  BSSY B1, `(.L_x_37) ;  /* 0x0000010000017945 */ /* 0x000fe60003800000 */
[----:B------:R-:W-:Y:S01]  /*6560*/  IMAD R5, R29, UR14, RZ ;  /* 0x0000000e1d057c24 */ /* 0x000fe2000f8e02ff */
[----:B------:R-:W-:-:S03]  /*6570*/  IADD3 R22, P0, R27, R22, RZ ;  /* 0x000000161b167210 */ /* 0x000fc60007f1e0ff */
[----:B------:R-:W-:Y:S01]  /*6580*/  IMAD R5, R4, UR15, R5 ;  /* 0x0000000f04057c24 */ /* 0x000fe2000f8e0205 */
[----:B------:R-:W-:Y:S02]  /*6590*/  ULDC.64 UR14, c[0x0][0x5b0] ;  /* 0x00016c00000e7ab9 */ /* 0x000fe40000000a00 */
[----:B------:R-:W-:Y:S02]  /*65a0*/  IMAD R25, R17, UR14, RZ ;  /* 0x0000000e11197c24 */ /* 0x000fe4000f8e02ff */
[----:B------:R-:W-:Y:S02]  /*65b0*/  IADD3.X R23, R28, R23, R5, P0, !PT ;  /* 0x000000171c177210 */ /* 0x000fe400007fe405 */
[----:B------:R-:W-:Y:S01]  /*65c0*/  ISETP.GE.AND P0, PT, R24, 0x1, PT ;  /* 0x000000011800780c */ /* 0x000fe20003f06270 */
[C---:B------:R-:W-:Y:S02]  /*65d0*/  IMAD R25, R16.reuse, UR15, R25 ;  /* 0x0000000f10197c24 */ /* 0x040fe4000f8e0219 */
[----:B------:R-:W-:Y:S01]  /*65e0*/  IMAD.WIDE.U32 R4, R16, UR14, R22 ;  /* 0x0000000e10047c25 */ /* 0x000fe2000f8e0016 */
[----:B------:R-:W-:-:S02]  /*65f0*/  ISETP.LT.OR P4, PT, R6, 0x1, !P0 ;  /* 0x000000010600780c */ /* 0x000fc40004781670 */
[----:B------:R-:W-:-:S04]  /*6600*/  IADD3 R4, P1, R4, UR18, RZ ;  /* 0x0000001204047c10 */ /* 0x000fc8000ff3e0ff */
[--C-:B------:R-:W-:Y:S02]  /*6610*/  IADD3.X R5, R5, UR19, R25.reuse, P1, !PT ;  /* 0x0000001305057c10 */ /* 0x100fe40008ffe419 */
[----:B------:R-:W-:-:S05]  /*6620*/  PRMT R25, RZ, 0x7610, R25 ;  /* 0x00007610ff197816 */ /* 0x000fca0000000019 */
[----:B------:R-:W-:Y:S05]  /*6630*/  @P4 BRA `(.L_x_38) ;  /* 0x0000000000044947 */ /* 0x000fea0003800000 */
[----:B------:R0:W5:Y:S02]  /*6640*/  LDG.E.U8 R25, desc[UR24][R4.64] ;  /* 0x0000001804197981 */ /* 0x000164000c1e1100 */
.L_x_38:
[----:B------:R-:W-:Y:S05]  /*6650*/  BSYNC B1 ;  /* 0x0000000000017941 */ /* 0x000fea0003800000 */
.L_x_37:
[----:B-----5:R-:W-:Y:S01]  /*6660*/  LOP3.LUT R25, R25, 0xff, RZ, 0xc0, !PT ;  /* 0x000000ff19197812 */ /* 0x020fe200078ec0ff */
[----:B------:R-:W-:Y:S01]  /*6670*/  BSSY B1, `(.L_x_39) ;  /* 0x000000c000017945 */ /* 0x000fe20003800000 */
[----:B------:R-:W-:Y:S02]  /*6680*/  ISETP.GE.AND P1, PT, R24, 0x2, PT ;  /* 0x000000021800780c */ /* 0x000fe40003f26270 */
[----:B------:R-:W-:Y:S02]  /*6690*/  F2FP.F16.E4M3.UNPACK_B R25, R25 ;  /* 0x00000019ff19723e */ /* 0x000fe400020006ff */
[----:B------:R-:W-:-:S03]  /*66a0*/  ISETP.LT.OR P2, PT, R6, 0x1, !P1 ;  /* 0x000000010600780c */ /* 0x000fc60004f41670 */
[----:B------:R-:W-:-:S05]  /*66b0*/  HADD2.F32 R25, -RZ, R25.H0_H0 ;  /* 0x20000019ff197230 */ /* 0x000fca0000004100 */
[----:B------:R-:W-:Y:S01]  /*66c0*/  FMUL R26, R25, R10 ;  /* 0x0000000a191a7220 */ /* 0x000fe20000400000 */
[----:B------:R-:W-:-:S03]  /*66d0*/  PRMT R25, RZ, 0x7610, R25 ;  /* 0x00007610ff197816 */ /* 0x000fc60000000019 */
[----:B------:R-:W-:-:S05]  /*66e0*/  FFMA R26, R197, R11, R26 ;  /* 0x0000000bc51a7223 */ /* 0x000fca000000001a */
[----:B------:R-:W-:-:S05]  /*66f0*/  F2FP.SATFINITE.E4M3.F32.PACK_AB_MERGE_C R27, RZ, R26, RZ ;  /* 0x0000001aff1b723e */ /* 0x000fca00048070ff */
[----:B------:R1:W-:Y:S01]  /*6700*/  @!P4 STG.E.U8 desc[UR24][R18.64], R27 ;  /* 0x0000001b1200c986 */ /* 0x0003e2000c101118 */
[----:B------:R-:W-:Y:S05]  /*6710*/  @P2 BRA `(.L_x_40) ;  /* 0x0000000000042947 */ /* 0x000fea0003800000 */
[----:B------:R2:W5:Y:S02]  /*6720*/  LDG.E.U8 R25, desc[UR24][R4.64+0x1] ;  /* 0x0000011804197981 */ /* 0x000564000c1e1100 */
.L_x_40:
[----:B------:R-:W-:Y:S05]  /*6730*/  BSYNC B1 ;  /* 0x0000000000017941 */ /* 0x000fea0003800000 */
.L_x_39:
[----:B-----5:R-:W-:Y:S01]  /*6740*/  LOP3.LUT R25, R25, 0xff, RZ, 0xc0, !PT ;  /* 0x000000ff19197812 */ /* 0x020fe200078ec0ff */
[----:B------:R-:W-:Y:S01]  /*6750*/  BSSY B1, `(.L_x_41) ;  /* 0x0000012000017945 */ /* 0x000fe20003800000 */
[----:B-1----:R-:W-:Y:S02]  /*6760*/  IADD3 R27, P4, R16, 0x8, RZ ;  /* 0x00000008101b7810 */ /* 0x002fe40007f9e0ff */
[----:B------:R-:W-:Y:S02]  /*6770*/  F2FP.F16.E4M3.UNPACK_B R25, R25 ;  /* 0x00000019ff19723e */ /* 0x000fe400020006ff */
[----:B------:R-:W-:Y:S01]  /*6780*/  ISETP.LT.OR P0, PT, R6, 0x9, !P0 ;  /* 0x000000090600780c */ /* 0x000fe20004701670 */
[----:B------:R-:W-:Y:S02]  /*6790*/  IMAD.X R16, RZ, RZ, R17, P4 ;  /* 0x000000ffff107224 */ /* 0x000fe400020e0611 */
[----:B------:R-:W-:Y:S02]  /*67a0*/  HADD2.F32 R25, -RZ, R25.H0_H0 ;  /* 0x20000019ff197230 */ /* 0x000fe40000004100 */
[----:B------:R-:W-:-:S02]  /*67b0*/  IMAD R16, R16, UR14, RZ ;  /* 0x0000000e10107c24 */ /* 0x000fc4000f8e02ff */
[----:B------:R-:W-:-:S04]  /*67c0*/  IMAD.WIDE.U32 R22, R27, UR14, R22 ;  /* 0x0000000e1b167c25 */ /* 0x000fc8000f8e0016 */
[----:B------:R-:W-:Y:S01]  /*67d0*/  FMUL R25, R25, R10 ;  /* 0x0000000a19197220 */ /* 0x000fe20000400000 */
[----:B------:R-:W-:-:S03]  /*67e0*/  IMAD R27, R27, UR15, R16 ;  /* 0x0000000f1b1b7c24 */ /* 0x000fc6000f8e0210 */
[----:B------:R-:W-:Y:S01]  /*67f0*/  FFMA R25, R200, R11, R25 ;  /* 0x0000000bc8197223 */ /* 0x000fe20000000019 */
[----:B------:R-:W-:Y:S02]  /*6800*/  IADD3 R16, P4, R22, UR18, RZ ;  /* 0x0000001216107c10 */ /* 0x000fe4000ff9e0ff */
[----:B------:R-:W-:Y:S02]  /*6810*/  PRMT R22, RZ, 0x7610, R22 ;  /* 0x00007610ff167816 */ /* 0x000fe40000000016 */
[----:B------:R-:W-:Y:S02]  /*6820*/  F2FP.SATFINITE.E4M3.F32.PACK_AB_MERGE_C R25, RZ, R25, RZ ;  /* 0x00000019ff19723e */ /* 0x000fe400048070ff */
[----:B------:R-:W-:-:S03]  /*6830*/  IADD3.X R17, R23, UR19, R27, P4, !PT ;  /* 0x0000001317117c10 */ /* 0x000fc6000a7fe41b */
[----:B------:R1:W-:Y:S01]  /*6840*/  @!P2 STG.E.U8 desc[UR24][R18.64+0x1], R25 ;  /* 0x000001191200a986 */ /* 0x0003e2000c101118 */
[----:B------:R-:W-:Y:S05]  /*6850*/  @P0 BRA `(.L_x_42) ;  /* 0x0000000000040947 */ /* 0x000fea0003800000 */
[----:B------:R3:W5:Y:S02]  /*6860*/  LDG.E.U8 R22, desc[UR24][R16.64] ;  /* 0x0000001810167981 */ /* 0x000764000c1e1100 */
.L_x_42:
[----:B------:R-:W-:Y:S05]  /*6870*/  BSYNC B1 ;  /* 0x0000000000017941 */ /* 0x000fea0003800000 */
.L_x_41:
[----:B-----5:R-:W-:Y:S01]  /*6880*/  LOP3.LUT R22, R22, 0xff, RZ, 0xc0, !PT ;  /* 0x000000ff16167812 */ /* 0x020fe200078ec0ff */
[----:B------:R-:W-:Y:S01]  /*6890*/  BSSY B1, `(.L_x_43) ;  /* 0x000000b000017945 */ /* 0x000fe20003800000 */
[----:B------:R-:W-:Y:S02]  /*68a0*/  ISETP.LT.OR P1, PT, R6, 0x9, !P1 ;  /* 0x000000090600780c */ /* 0x000fe40004f21670 */
[----:B------:R-:W-:-:S05]  /*68b0*/  F2FP.F16.E4M3.UNPACK_B R22, R22 ;  /* 0x00000016ff16723e */ /* 0x000fca00020006ff */
[----:B------:R-:W-:-:S05]  /*68c0*/  HADD2.F32 R23, -RZ, R22.H0_H0 ;  /* 0x20000016ff177230 */ /* 0x000fca0000004100 */
[----:B------:R-:W-:-:S04]  /*68d0*/  FMUL R22, R23, R10 ;  /* 0x0000000a17167220 */ /* 0x000fc80000400000 */
[----:B------:R-:W-:-:S05]  /*68e0*/  FFMA R22, R195, R11, R22 ;  /* 0x0000000bc3167223 */ /* 0x000fca0000000016 */
[----:B------:R-:W-:Y:S02]  /*68f0*/  F2FP.SATFINITE.E4M3.F32.PACK_AB_MERGE_C R23, RZ, R22, RZ ;  /* 0x00000016ff17723e */ /* 0x000fe400048070ff */
[----:B------:R-:W-:-:S03]  /*6900*/  PRMT R22, RZ, 0x7610, R22 ;  /* 0x00007610ff167816 */ /* 0x000fc60000000016 */
[----:B------:R4:W-:Y:S01]  /*6910*/  @!P0 STG.E.U8 desc[UR24][R20.64], R23 ;  /* 0x0000001714008986 */ /* 0x0009e2000c101118 */
[----:B------:R-:W-:Y:S05]  /*6920*/  @P1 BRA `(.L_x_44) ;  /* 0x0000000000041947 */ /* 0x000fea0003800000 */
[----:B------:R0:W5:Y:S02]  /*6930*/  LDG.E.U8 R22, desc[UR24][R16.64+0x1] ;  /* 0x0000011810167981 */ /* 0x000164000c1e1100 */
.L_x_44:
[----:B------:R-:W-:Y:S05]  /*6940*/  BSYNC B1 ;  /* 0x0000000000017941 */ /* 0x000fea0003800000 */
.L_x_43:
[----:B-----5:R-:W-:Y:S01]  /*6950*/  LOP3.LUT R22, R22, 0xff, RZ, 0xc0, !PT ;  /* 0x000000ff16167812 */ /* 0x020fe200078ec0ff */
[----:B------:R-:W-:Y:S01]  /*6960*/  BSSY B1, `(.L_x_45) ;  /* 0x000000c000017945 */ /* 0x000fe20003800000 */
[----:B------:R-:W-:Y:S02]  /*6970*/  ISETP.GE.AND P0, PT, R24, 0x9, PT ;  /* 0x000000091800780c */ /* 0x000fe40003f06270 */
[----:B------:R-:W-:Y:S02]  /*6980*/  F2FP.F16.E4M3.UNPACK_B R22, R22 ;  /* 0x00000016ff16723e */ /* 0x000fe400020006ff */
[----:B------:R-:W-:-:S03]  /*6990*/  ISETP.LT.OR P2, PT, R6, 0x1, !P0 ;  /* 0x000000010600780c */ /* 0x000fc60004741670 */
[----:B----4-:R-:W-:Y:S01]  /*69a0*/  HADD2.F32 R23, -RZ, R22.H0_H0 ;  /* 0x20000016ff177230 */ /* 0x010fe20000004100 */
[----:B------:R-:W-:-:S04]  /*69b0*/  PRMT R22, RZ, 0x7610, R22 ;  /* 0x00007610ff167816 */ /* 0x000fc80000000016 */
[----:B------:R-:W-:-:S04]  /*69c0*/  FMUL R23, R23, R10 ;  /* 0x0000000a17177220 */ /* 0x000fc80000400000 */
[----:B------:R-:W-:-:S05]  /*69d0*/  FFMA R23, R198, R11, R23 ;  /* 0x0000000bc6177223 */ /* 0x000fca0000000017 */
[----:B------:R-:W-:-:S05]  /*69e0*/  F2FP.SATFINITE.E4M3.F32.PACK_AB_MERGE_C R23, RZ, R23, RZ ;  /* 0x00000017ff17723e */ /* 0x000fca00048070ff */
[----:B------:R4:W-:Y:S01]  /*69f0*/  @!P1 STG.E.U8 desc[UR24][R20.64+0x1], R23 ;  /* 0x0000011714009986 */ /* 0x0009e2000c101118 */
[----:B------:R-:W-:Y:S05]  /*6a00*/  @P2 BRA `(.L_x_46) ;  /* 0x0000000000042947 */ /* 0x000fea0003800000 */
[----:B------:R0:W5:Y:S02]  /*6a10*/  LDG.E.U8 R22, desc[UR24][R4.64+0x8] ;  /* 0x0000081804167981 */ /* 0x000164000c1e1100 */
.L_x_46:
[----:B------:R-:W-:Y:S05]  /*6a20*/  BSYNC B1 ;  /* 0x0000000000017941 */ /* 0x000fea0003800000 */
.L_x_45:
[----:B-----5:R-:W-:Y:S01]  /*6a30*/  LOP3.LUT R22, R22, 0xff, RZ, 0xc0, !PT ;  /* 0x000000ff16167812 */ /* 0x020fe200078ec0ff */
[----:B------:R-:W-:Y:S01]  /*6a40*/  BSSY B1, `(.L_x_47) ;  /* 0x000000c000017945 */ /* 0x000fe20003800000 */
[----:B------:R-:W-:Y:S02]  /*6a50*/  ISETP.GE.AND P1, PT, R24, 0xa, PT ;  /* 0x0000000a1800780c */ /* 0x000fe40003f26270 */
[----:B------:R-:W-:Y:S02]  /*6a60*/  F2FP.F16.E4M3.UNPACK_B R22, R22 ;  /* 0x00000016ff16723e */ /* 0x000fe400020006ff */
[----:B------:R-:W-:-:S03]  /*6a70*/  ISETP.LT.OR P4, PT, R6, 0x1, !P1 ;  /* 0x000000010600780c */ /* 0x000fc60004f81670 */
[----:B----4-:R-:W-:-:S05]  /*6a80*/  HADD2.F32 R23, -RZ, R22.H0_H0 ;  /* 0x20000016ff177230 */ /* 0x010fca0000004100 */
[----:B------:R-:W-:-:S04]  /*6a90*/  FMUL R22, R23, R10 ;  /* 0x0000000a17167220 */ /* 0x000fc80000400000 */
[----:B------:R-:W-:-:S05]  /*6aa0*/  FFMA R22, R191, R11, R22 ;  /* 0x0000000bbf167223 */ /* 0x000fca0000000016 */
[----:B------:R-:W-:Y:S02]  /*6ab0*/  F2FP.SATFINITE.E4M3.F32.PACK_AB_MERGE_C R23, RZ, R22, RZ ;  /* 0x00000016ff17723e */ /* 0x000fe400048070ff */
[----:B------:R-:W-:-:S03]  /*6ac0*/  PRMT R22, RZ, 0x7610, R22 ;  /* 0x00007610ff167816 */ /* 0x000fc60000000016 */
[----:B------:R4:W-:Y:S01]  /*6ad0*/  @!P2 STG.E.U8 desc[UR24][R18.64+0x8], R23 ;  /* 0x000008171200a986 */ /* 0x0009e2000c101118 */
[----:B------:R-:W-:Y:S05]  /*6ae0*/  @P4 BRA `(.L_x_48) ;  /* 0x0000000000044947 */ /* 0x000fea0003800000 */
[----:B------:R0:W5:Y:S02]  /*6af0*/  LDG.E.U8 R22, desc[UR24][R4.64+0x9] ;  /* 0x0000091804167981 */ /* 0x000164000c1e1100 */
.L_x_48:
[----:B------:R-:W-:Y:S05]  /*6b00*/  BSYNC B1 ;  /* 0x0000000000017941 */ /* 0x000fea0003800000 */
.L_x_47:
[----:B-----5:R-:W-:Y:S01]  /*6b10*/  LOP3.LUT R22, R22, 0xff, RZ, 0xc0, !PT ;  /* 0x000000ff16167812 */ /* 0x020fe200078ec0ff */
[----:B------:R-:W-:Y:S01]  /*6b20*/  BSSY B1, `(.L_x_49) ;  /* 0x000000b000017945 */ /* 0x000fe20003800000 */
[----:B------:R-:W-:Y:S02]  /*6b30*/  ISETP.LT.OR P0, PT, R6, 0x9, !P0 ;  /* 0x000000090600780c */ /* 0x000fe40004701670 */
[----:B------:R-:W-:-:S05]  /*6b40*/  F2FP.F16.E4M3.UNPACK_B R22, R22 ;  /* 0x00000016ff16723e */ /* 0x000fca00020006ff */
        /* <DEDUP_REMOVED lines=8> */
.L_x_50:
[----:B------:R-:W-:Y:S05]  /*6bd0*/  BSYNC B1 ;  /* 0x0000000000017941 */ /* 0x000fea0003800000 */
.L_x_49:
[----:B-----5:R-:W-:Y:S01]  /*6be0*/  LOP3.LUT R22, R22, 0xff, RZ, 0xc0, !PT ;  /* 0x000000ff16167812 */ /* 0x020fe200078ec0ff */
[----:B------:R-:W-:Y:S01]  /*6bf0*/  BSSY B1, `(.L_x_51) ;  /* 0x000000b000017945 */ /* 0x000fe20003800000 */
[----:B------:R-:W-:Y:S02]  /*6c00*/  ISETP.LT.OR P1, PT, R6, 0x9, !P1 ;  /* 0x000000090600780c */ /* 0x000fe40004f21670 */
[----:B------:R-:W-:-:S05]  /*6c10*/  F2FP.F16.E4M3.UNPACK_B R22, R22 ;  /* 0x00000016ff16723e */ /* 0x000fca00020006ff */
        /* <DEDUP_REMOVED lines=8> */
.L_x_52:
[----:B------:R-:W-:Y:S05]  /*6ca0*/  BSYNC B1 ;  /* 0x0000000000017941 */ /* 0x000fea0003800000 */
.L_x_51:
        /* <DEDUP_REMOVED lines=13> */
.L_x_54:
[----:B------:R-:W-:Y:S05]  /*6d80*/  BSYNC B1 ;  /* 0x0000000000017941 */ /* 0x000fea0003800000 */
.L_x_53:
        /* <DEDUP_REMOVED lines=13> */
.L_x_56:
[----:B------:R-:W-:Y:S05]  /*6e60*/  BSYNC B1 ;  /* 0x0000000000017941 */ /* 0x000fea0003800000 */
.L_x_55:
        /* <DEDUP_REMOVED lines=12> */
.L_x_58:
[----:B------:R-:W-:Y:S05]  /*6f30*/  BSYNC B1 ;  /* 0x0000000000017941 */ /* 0x000fea0003800000 */
.L_x_57:
        /* <DEDUP_REMOVED lines=12> */
.L_x_60:
[----:B------:R-:W-:Y:S05]  /*7000*/  BSYNC B1 ;  /* 0x0000000000017941 */ /* 0x000fea0003800000 */
.L_x_59:
        /* <DEDUP_REMOVED lines=13> */
.L_x_62:
[----:B------:R-:W-:Y:S05]  /*70e0*/  BSYNC B1 ;  /* 0x0000000000017941 */ /* 0x000fea0003800000 */
.L_x_61:
        /* <DEDUP_REMOVED lines=13> */
.L_x_64:
[----:B------:R-:W-:Y:S05]  /*71c0*/  BSYNC B1 ;  /* 0x0000000000017941 */ /* 0x000fea0003800000 */
.L_x_63:
        /* <DEDUP_REMOVED lines=12> */
.L_x_66:
[----:B------:R-:W-:Y:S05]  /*7290*/  BSYNC B1 ;  /* 0x0000000000017941 */ /* 0x000fea0003800000 */
.L_x_65:
        /* <DEDUP_REMOVED lines=12> */
.L_x_68:
[----:B------:R-:W-:Y:S05]  /*7360*/  BSYNC B1 ;  /* 0x0000000000017941 */ /* 0x000fea0003800000 */
.L_x_67:
        /* <DEDUP_REMOVED lines=13> */
.L_x_70:
[----:B------:R-:W-:Y:S05]  /*7440*/  BSYNC B1 ;  /* 0x0000000000017941 */ /* 0x000fea0003800000 */
.L_x_69:
        /* <DEDUP_REMOVED lines=13> */
.L_x_72:
[----:B------:R-:W-:Y:S05]  /*7520*/  BSYNC B1 ;  /* 0x0000000000017941 */ /* 0x000fea0003800000 */
.L_x_71:
        /* <DEDUP_REMOVED lines=12> */
.L_x_74:
[----:B------:R-:W-:Y:S05]  /*75f0*/  BSYNC B1 ;  /* 0x0000000000017941 */ /* 0x000fea0003800000 */
.L_x_73:
        /* <DEDUP_REMOVED lines=12> */
.L_x_76:
[----:B------:R-:W-:Y:S05]  /*76c0*/  BSYNC B1 ;  /* 0x0000000000017941 */ /* 0x000fea0003800000 */
.L_x_75:
        /* <DEDUP_REMOVED lines=13> */
.L_x_78:
[----:B------:R-:W-:Y:S05]  /*77a0*/  BSYNC B1 ;  /* 0x0000000000017941 */ /* 0x000fea0003800000 */
.L_x_77:
        /* <DEDUP_REMOVED lines=13> */
.L_x_80:
[----:B------:R-:W-:Y:S05]  /*7880*/  BSYNC B1 ;  /* 0x0000000000017941 */ /* 0x000fea0003800000 */
.L_x_79:
        /* <DEDUP_REMOVED lines=12> */
.L_x_82:
[----:B------:R-:W-:Y:S05]  /*7950*/  BSYNC B1 ;  /* 0x0000000000017941 */ /* 0x000fea0003800000 */
.L_x_81:
        /* <DEDUP_REMOVED lines=12> */
.L_x_84:
[----:B------:R-:W-:Y:S05]  /*7a20*/  BSYNC B1 ;  /* 0x0000000000017941 */ /* 0x000fea0003800000 */
.L_x_83:
        /* <DEDUP_REMOVED lines=13> */
.L_x_86:
[----:B------:R-:W-:Y:S05]  /*7b00*/  BSYNC B1 ;  /* 0x0000000000017941 */ /* 0x000fea0003800000 */
.L_x_85:
        /* <DEDUP_REMOVED lines=13> */
.L_x_88:
[----:B------:R-:W-:Y:S05]  /*7be0*/  BSYNC B1 ;  /* 0x0000000000017941 */ /* 0x000fea0003800000 */
.L_x_87:
        /* <DEDUP_REMOVED lines=12> */
.L_x_90:
[----:B------:R-:W-:Y:S05]  /*7cb0*/  BSYNC B1 ;  /* 0x0000000000017941 */ /* 0x000fea0003800000 */
.L_x_89:
        /* <DEDUP_REMOVED lines=12> */
.L_x_92:
[----:B------:R-:W-:Y:S05]  /*7d80*/  BSYNC B1 ;  /* 0x0000000000017941 */ /* 0x000fea0003800000 */
.L_x_91:
        /* <DEDUP_REMOVED lines=13> */
.L_x_94:
[----:B------:R-:W-:Y:S05]  /*7e60*/  BSYNC B1 ;  /* 0x0000000000017941 */ /* 0x000fea0003800000 */
.L_x_93:
        /* <DEDUP_REMOVED lines=13> */
.L_x_96:
[----:B------:R-:W-:Y:S05]  /*7f40*/  BSYNC B1 ;  /* 0x0000000000017941 */ /* 0x000fea0003800000 */
.L_x_95:
        /* <DEDUP_REMOVED lines=12> */
.L_x_98:
[----:B------:R-:W-:Y:S05]  /*8010*/  BSYNC B1 ;  /* 0x0000000000017941 */ /* 0x000fea0003800000 */
.L_x_97:
        /* <DEDUP_REMOVED lines=12> */
.L_x_100:
[----:B------:R-:W-:Y:S05]  /*80e0*/  BSYNC B1 ;  /* 0x0000000000017941 */ /* 0x000fea0003800000 */
.L_x_99:
        /* <DEDUP_REMOVED lines=13> */
.L_x_102:
[----:B------:R-:W-:Y:S05]  /*81c0*/  BSYNC B1 ;  /* 0x0000000000017941 */ /* 0x000fea0003800000 */
.L_x_101:
        /* <DEDUP_REMOVED lines=13> */
.L_x_104:
[----:B------:R-:W-:Y:S05]  /*82a0*/  BSYNC B1 ;  /* 0x0000000000017941 */ /* 0x000fea0003800000 */
.L_x_103:
        /* <DEDUP_REMOVED lines=12> */
.L_x_106:
[----:B------:R-:W-:Y:S05]  /*8370*/  BSYNC B1 ;  /* 0x0000000000017941 */ /* 0x000fea0003800000 */
.L_x_105:
        /* <DEDUP_REMOVED lines=12> */
.L_x_108:
[----:B------:R-:W-:Y:S05]  /*8440*/  BSYNC B1 ;  /* 0x0000000000017941 */ /* 0x000fea0003800000 */
.L_x_107:
        /* <DEDUP_REMOVED lines=13> */
.L_x_110:
[----:B------:R-:W-:Y:S05]  /*8520*/  BSYNC B1 ;  /* 0x0000000000017941 */ /* 0x000fea0003800000 */
.L_x_109:
        /* <DEDUP_REMOVED lines=13> */
.L_x_112:
[----:B------:R-:W-:Y:S05]  /*8600*/  BSYNC B1 ;  /* 0x0000000000017941 */ /* 0x000fea0003800000 */
.L_x_111:
        /* <DEDUP_REMOVED lines=12> */
.L_x_114:
[----:B------:R-:W-:Y:S05]  /*86d0*/  BSYNC B1 ;  /* 0x0000000000017941 */ /* 0x000fea0003800000 */
.L_x_113:
        /* <DEDUP_REMOVED lines=12> */
.L_x_116:
[----:B------:R-:W-:Y:S05]  /*87a0*/  BSYNC B1 ;  /* 0x0000000000017941 */ /* 0x000fea0003800000 */
.L_x_115:
        /* <DEDUP_REMOVED lines=13> */
.L_x_118:
[----:B------:R-:W-:Y:S05]  /*8880*/  BSYNC B1 ;  /* 0x0000000000017941 */ /* 0x000fea0003800000 */
.L_x_117:
        /* <DEDUP_REMOVED lines=13> */
.L_x_120:
[----:B------:R-:W-:Y:S05]  /*8960*/  BSYNC B1 ;  /* 0x0000000000017941 */ /* 0x000fea0003800000 */
.L_x_119:
        /* <DEDUP_REMOVED lines=12> */
.L_x_122:
[----:B------:R-:W-:Y:S05]  /*8a30*/  BSYNC B1 ;  /* 0x0000000000017941 */ /* 0x000fea0003800000 */
.L_x_121:
        /* <DEDUP_REMOVED lines=12> */
.L_x_124:
[----:B------:R-:W-:Y:S05]  /*8b00*/  BSYNC B1 ;  /* 0x0000000000017941 */ /* 0x000fea0003800000 */
.L_x_123:
        /* <DEDUP_REMOVED lines=13> */
.L_x_126:
[----:B------:R-:W-:Y:S05]  /*8be0*/  BSYNC B1 ;  /* 0x0000000000017941 */ /* 0x000fea0003800000 */
.L_x_125:
        /* <DEDUP_REMOVED lines=13> */
.L_x_128:
[----:B------:R-:W-:Y:S05]  /*8cc0*/  BSYNC B1 ;  /* 0x0000000000017941 */ /* 0x000fea0003800000 */
.L_x_127:
        /* <DEDUP_REMOVED lines=12> */
.L_x_130:
[----:B------:R-:W-:Y:S05]  /*8d90*/  BSYNC B1 ;  /* 0x0000000000017941 */ /* 0x000fea0003800000 */
.L_x_129:
        /* <DEDUP_REMOVED lines=12> */
.L_x_132:
[----:B------:R-:W-:Y:S05]  /*8e60*/  BSYNC B1 ;  /* 0x0000000000017941 */ /* 0x000fea0003800000 */
.L_x_131:
        /* <DEDUP_REMOVED lines=13> */
.L_x_134:
[----:B------:R-:W-:Y:S05]  /*8f40*/  BSYNC B1 ;  /* 0x0000000000017941 */ /* 0x000fea0003800000 */
.L_x_133:
        /* <DEDUP_REMOVED lines=13> */
.L_x_136:
[----:B------:R-:W-:Y:S05]  /*9020*/  BSYNC B1 ;  /* 0x0000000000017941 */ /* 0x000fea0003800000 */
.L_x_135:
        /* <DEDUP_REMOVED lines=12> */
.L_x_138:
[----:B------:R-:W-:Y:S05]  /*90f0*/  BSYNC B1 ;  /* 0x0000000000017941 */ /* 0x000fea0003800000 */
.L_x_137:
        /* <DEDUP_REMOVED lines=12> */
.L_x_140:
[----:B------:R-:W-:Y:S05]  /*91c0*/  BSYNC B1 ;  /* 0x0000000000017941 */ /* 0x000fea0003800000 */
.L_x_139:
        /* <DEDUP_REMOVED lines=13> */
.L_x_142:
[----:B------:R-:W-:Y:S05]  /*92a0*/  BSYNC B1 ;  /* 0x0000000000017941 */ /* 0x000fea0003800000 */
.L_x_141:
        /* <DEDUP_REMOVED lines=13> */
.L_x_144:
[----:B------:R-:W-:Y:S05]  /*9380*/  BSYNC B1 ;  /* 0x0000000000017941 */ /* 0x000fea0003800000 */
.L_x_143:
        /* <DEDUP_REMOVED lines=12> */
.L_x_146:
[----:B------:R-:W-:Y:S05]  /*9450*/  BSYNC B1 ;  /* 0x0000000000017941 */ /* 0x000fea0003800000 */
.L_x_145:
        /* <DEDUP_REMOVED lines=12> */
.L_x_148:
[----:B------:R-:W-:Y:S05]  /*9520*/  BSYNC B1 ;  /* 0x0000000000017941 */ /* 0x000fea0003800000 */
.L_x_147:
        /* <DEDUP_REMOVED lines=13> */
.L_x_150:
[----:B------:R-:W-:Y:S05]  /*9600*/  BSYNC B1 ;  /* 0x0000000000017941 */ /* 0x000fea0003800000 */
.L_x_149:
        /* <DEDUP_REMOVED lines=13> */
.L_x_152:
[----:B------:R-:W-:Y:S05]  /*96e0*/  BSYNC B1 ;  /* 0x0000000000017941 */ /* 0x000fea0003800000 */
.L_x_151:
        /* <DEDUP_REMOVED lines=12> */
.L_x_154:
[----:B------:R-:W-:Y:S05]  /*97b0*/  BSYNC B1 ;  /* 0x0000000000017941 */ /* 0x000fea0003800000 */
.L_x_153:
        /* <DEDUP_REMOVED lines=12> */
.L_x_156:
[----:B------:R-:W-:Y:S05]  /*9880*/  BSYNC B1 ;  /* 0x0000000000017941 */ /* 0x000fea0003800000 */
.L_x_155:
        /* <DEDUP_REMOVED lines=13> */
.L_x_158:
[----:B------:R-:W-:Y:S05]  /*9960*/  BSYNC B1 ;  /* 0x0000000000017941 */ /* 0x000fea0003800000 */
.L_x_157:
        /* <DEDUP_REMOVED lines=13> */
.L_x_160:
[----:B------:R-:W-:Y:S05]  /*9a40*/  BSYNC B1 ;  /* 0x0000000000017941 */ /* 0x000fea0003800000 */
.L_x_159:
        /* <DEDUP_REMOVED lines=12> */
.L_x_162:
[----:B------:R-:W-:Y:S05]  /*9b10*/  BSYNC B1 ;  /* 0x0000000000017941 */ /* 0x000fea0003800000 */
.L_x_161:
        /* <DEDUP_REMOVED lines=12> */
.L_x_164:
[----:B------:R-:W-:Y:S05]  /*9be0*/  BSYNC B1 ;  /* 0x0000000000017941 */ /* 0x000fea0003800000 */
.L_x_163:
        /* <DEDUP_REMOVED lines=13> */
.L_x_166:
[----:B------:R-:W-:Y:S05]  /*9cc0*/  BSYNC B1 ;  /* 0x0000000000017941 */ /* 0x000fea0003800000 */
.L_x_165:
        /* <DEDUP_REMOVED lines=13> */
.L_x_168:
[----:B------:R-:W-:Y:S05]  /*9da0*/  BSYNC B1 ;  /* 0x0000000000017941 */ /* 0x000fea0003800000 */
.L_x_167:
        /* <DEDUP_REMOVED lines=12> */
.L_x_170:
[----:B------:R-:W-:Y:S05]  /*9e70*/  BSYNC B1 ;  /* 0x0000000000017941 */ /* 0x000fea0003800000 */
.L_x_169:
        /* <DEDUP_REMOVED lines=12> */
.L_x_172:
[----:B------:R-:W-:Y:S05]  /*9f40*/  BSYNC B1 ;  /* 0x0000000000017941 */ /* 0x000fea0003800000 */
.L_x_171:
        /* <DEDUP_REMOVED lines=13> */
.L_x_174:
[----:B------:R-:W-:Y:S05]  /*a020*/  BSYNC B1 ;  /* 0x0000000000017941 */ /* 0x000fea0003800000 */
.L_x_173:
        /* <DEDUP_REMOVED lines=13> */
.L_x_176:
[----:B------:R-:W-:Y:S05]  /*a100*/  BSYNC B1 ;  /* 0x0000000000017941 */ /* 0x000fea0003800000 */
.L_x_175:
        /* <DEDUP_REMOVED lines=12> */
.L_x_178:
[----:B------:R-:W-:Y:S05]  /*a1d0*/  BSYNC B1 ;  /* 0x0000000000017941 */ /* 0x000fea0003800000 */
.L_x_177:
        /* <DEDUP_REMOVED lines=12> */
.L_x_180:
[----:B------:R-:W-:Y:S05]  /*a2a0*/  BSYNC B1 ;  /* 0x0000000000017941 */ /* 0x000fea0003800000 */
.L_x_179:
        /* <DEDUP_REMOVED lines=13> */
.L_x_182:
[----:B------:R-:W-:Y:S05]  /*a380*/  BSYNC B1 ;  /* 0x0000000000017941 */ /* 0x000fea0003800000 */
.L_x_181:
        /* <DEDUP_REMOVED lines=13> */
.L_x_184:
[----:B------:R-:W-:Y:S05]  /*a460*/  BSYNC B1 ;  /* 0x0000000000017941 */ /* 0x000fea0003800000 */
.L_x_183:
        /* <DEDUP_REMOVED lines=12> */
.L_x_186:
[----:B------:R-:W-:Y:S05]  /*a530*/  BSYNC B1 ;  /* 0x0000000000017941 */ /* 0x000fea0003800000 */
.L_x_185:
        /* <DEDUP_REMOVED lines=12> */
.L_x_188:
[----:B------:R-:W-:Y:S05]  /*a600*/  BSYNC B1 ;  /* 0x0000000000017941 */ /* 0x000fea0003800000 */
.L_x_187:
        /* <DEDUP_REMOVED lines=13> */
.L_x_190:
[----:B------:R-:W-:Y:S05]  /*a6e0*/  BSYNC B1 ;  /* 0x0000000000017941 */ /* 0x000fea0003800000 */
.L_x_189:
        /* <DEDUP_REMOVED lines=13> */
.L_x_192:
[----:B------:R-:W-:Y:S05]  /*a7c0*/  BSYNC B1 ;  /* 0x0000000000017941 */ /* 0x000fea0003800000 */
.L_x_191:
        /* <DEDUP_REMOVED lines=12> */
.L_x_194:
[----:B------:R-:W-:Y:S05]  /*a890*/  BSYNC B1 ;  /* 0x0000000000017941 */ /* 0x000fea0003800000 */
.L_x_193:
        /* <DEDUP_REMOVED lines=12> */
.L_x_196:
[----:B------:R-:W-:Y:S05]  /*a960*/  BSYNC B1 ;  /* 0x0000000000017941 */ /* 0x000fea0003800000 */
.L_x_195:
        /* <DEDUP_REMOVED lines=13> */
.L_x_198:
[----:B------:R-:W-:Y:S05]  /*aa40*/  BSYNC B1 ;  /* 0x0000000000017941 */ /* 0x000fea0003800000 */
.L_x_197:
        /* <DEDUP_REMOVED lines=13> */
.L_x_200:
[----:B------:R-:W-:Y:S05]  /*ab20*/  BSYNC B1 ;  /* 0x0000000000017941 */ /* 0x000fea0003800000 */
.L_x_199:
        /* <DEDUP_REMOVED lines=12> */
.L_x_202:
[----:B------:R-:W-:Y:S05]  /*abf0*/  BSYNC B1 ;  /* 0x0000000000017941 */ /* 0x000fea0003800000 */
.L_x_201:
        /* <DEDUP_REMOVED lines=12> */
.L_x_204:
[----:B------:R-:W-:Y:S05]  /*acc0*/  BSYNC B1 ;  /* 0x0000000000017941 */ /* 0x000fea0003800000 */
.L_x_203:
        /* <DEDUP_REMOVED lines=13> */
.L_x_206:
[----:B------:R-:W-:Y:S05]  /*ada0*/  BSYNC B1 ;  /* 0x0000000000017941 */ /* 0x000fea0003800000 */
.L_x_205:
        /* <DEDUP_REMOVED lines=13> */
.L_x_208:
[----:B------:R-:W-:Y:S05]  /*ae80*/  BSYNC B1 ;  /* 0x0000000000017941 */ /* 0x000fea0003800000 */
.L_x_207:
[----:B-----5:R-:W-:Y:S01]  /*ae90*/  LOP3.LUT R22, R22, 0xff, RZ, 0xc0, !PT ;  /* 0x000000ff16167812 */ /* 0x020fe200078ec0ff */
[----:B------:R-:W-:Y:S01]  /*aea0*/  BSSY B1, `(.L_x_209) ;  /* 0x000000b000017945 */ /* 0x000fe20003800000 */
[----:B------:R-:W-:Y:S02]  /*aeb0*/  ISETP.LT.OR P0, PT, R6, 0x9, !P0 ;  /* 0x000000090600780c */ /* 0x000fe40004701670 */
[----:B------:R-:W-:Y:S02]  /*aec0*/  F2FP.F16.E4M3.UNPACK_B R22, R22 ;  /* 0x00000016ff16723e */ /* 0x000fe400020006ff */
[----:B0-2---:R-:W-:-:S03]  /*aed0*/  PRMT R4, RZ, 0x7610, R4 ;  /* 0x00007610ff047816 */ /* 0x005fc60000000004 */
[----:B------:R-:W-:-:S05]  /*aee0*/  HADD2.F32 R5, -RZ, R22.H0_H0 ;  /* 0x20000016ff057230 */ /* 0x000fca0000004100 */
[----:B------:R-:W-:-:S04]  /*aef0*/  FMUL R5, R5, R10 ;  /* 0x0000000a05057220 */ /* 0x000fc80000400000 */
[----:B------:R-:W-:-:S05]  /*af00*/  FFMA R5, R114, R11, R5 ;  /* 0x0000000b72057223 */ /* 0x000fca0000000005 */
[----:B------:R-:W-:-:S05]  /*af10*/  F2FP.SATFINITE.E4M3.F32.PACK_AB_MERGE_C R5, RZ, R5, RZ ;  /* 0x00000005ff05723e */ /* 0x000fca00048070ff */
[----:B------:R0:W-:Y:S01]  /*af20*/  @!P4 STG.E.U8 desc[UR24][R18.64+0xa9], R5 ;  /* 0x0000a9051200c986 */ /* 0x0001e2000c101118 */
[----:B------:R-:W-:Y:S05]  /*af30*/  @P0 BRA `(.L_x_210) ;  /* 0x0000000000040947 */ /* 0x000fea0003800000 */
[----:B------:R2:W5:Y:S02]  /*af40*/  LDG.E.U8 R4, desc[UR24][R16.64+0xa8] ;  /* 0x0000a81810047981 */ /* 0x000564000c1e1100 */
.L_x_210:
[----:B------:R-:W-:Y:S05]  /*af50*/  BSYNC B1 ;  /* 0x0000000000017941 */ /* 0x000fea0003800000 */
.L_x_209:
[----:B-----5:R-:W-:Y:S01]  /*af60*/  LOP3.LUT R4, R4, 0xff, RZ, 0xc0, !PT ;  /* 0x000000ff04047812 */ /* 0x020fe200078ec0ff */
[----:B------:R-:W-:Y:S01]  /*af70*/  BSSY B1, `(.L_x_211) ;  /* 0x000000b000017945 */ /* 0x000fe20003800000 */
[----:B------:R-:W-:Y:S02]  /*af80*/  ISETP.LT.OR P1, PT, R6, 0x9, !P1 ;  /* 0x000000090600780c */ /* 0x000fe40004f21670 */
[----:B------:R-:W-:-:S05]  /*af90*/  F2FP.F16.E4M3.UNPACK_B R4, R4 ;  /* 0x00000004ff04723e */ /* 0x000fca00020006ff */
[----:B0-----:R-:W-:-:S05]  /*afa0*/  HADD2.F32 R5, -RZ, R4.H0_H0 ;  /* 0x20000004ff057230 */ /* 0x001fca0000004100 */
[----:B------:R-:W-:-:S04]  /*afb0*/  FMUL R4, R5, R10 ;  /* 0x0000000a05047220 */ /* 0x000fc80000400000 */
[----:B------:R-:W-:-:S05]  /*afc0*/  FFMA R4, R113, R11, R4 ;  /* 0x0000000b71047223 */ /* 0x000fca0000000004 */
[----:B------:R-:W-:Y:S02]  /*afd0*/  F2FP.SATFINITE.E4M3.F32.PACK_AB_MERGE_C R5, RZ, R4, RZ ;  /* 0x00000004ff05723e */ /* 0x000fe400048070ff */
[----:B------:R-:W-:-:S03]  /*afe0*/  PRMT R4, RZ, 0x7610, R4 ;  /* 0x00007610ff047816 */ /* 0x000fc60000000004 */
[----:B------:R0:W-:Y:S01]  /*aff0*/  @!P0 STG.E.U8 desc[UR24][R20.64+0xa8], R5 ;  /* 0x0000a80514008986 */ /* 0x0001e2000c101118 */
[----:B------:R-:W-:Y:S05]  /*b000*/  @P1 BRA `(.L_x_212) ;  /* 0x0000000000041947 */ /* 0x000fea0003800000 */
[----:B------:R0:W5:Y:S02]  /*b010*/  LDG.E.U8 R4, desc[UR24][R16.64+0xa9] ;  /* 0x0000a91810047981 */ /* 0x000164000c1e1100 */
.L_x_212:
[----:B------:R-:W-:Y:S05]  /*b020*/  BSYNC B1 ;  /* 0x0000000000017941 */ /* 0x000fea0003800000 */
.L_x_211:
[----:B------:R-:W-:Y:S05]  /*b030*/  @P1 BRA `(.L_x_213) ;  /* 0x0000001800501947 */ /* 0x000fea0003800000 */
[----:B-----5:R-:W-:-:S04]  /*b040*/  LOP3.LUT R4, R4, 0xff, RZ, 0xc0, !PT ;  /* 0x000000ff04047812 */ /* 0x020fc800078ec0ff */
[----:B------:R-:W-:-:S05]  /*b050*/  F2FP.F16.E4M3.UNPACK_B R4, R4 ;  /* 0x00000004ff04723e */ /* 0x000fca00020006ff */
[----:B0-----:R-:W-:-:S05]  /*b060*/  HADD2.F32 R5, -RZ, R4.H0_H0 ;  /* 0x20000004ff057230 */ /* 0x001fca0000004100 */
[----:B------:R-:W-:-:S04]  /*b070*/  FMUL R5, R5, R10 ;  /* 0x0000000a05057220 */ /* 0x000fc80000400000 */
[----:B------:R-:W-:-:S05]  /*b080*/  FFMA R5, R116, R11, R5 ;  /* 0x0000000b74057223 */ /* 0x000fca0000000005 */
[----:B------:R-:W-:-:S05]  /*b090*/  F2FP.SATFINITE.E4M3.F32.PACK_AB_MERGE_C R5, RZ, R5, RZ ;  /* 0x00000005ff05723e */ /* 0x000fca00048070ff */
[----:B------:R0:W-:Y:S01]  /*b0a0*/  STG.E.U8 desc[UR24][R20.64+0xa9], R5 ;  /* 0x0000a90514007986 */ /* 0x0001e2000c101118 */
[----:B------:R-:W-:Y:S05]  /*b0b0*/  BRA `(.L_x_213) ;  /* 0x0000001800307947 */ /* 0x000fea0003800000 */
.L_x_36:
[----:B------:R-:W-:Y:S01]  /*b0c0*/  ISETP.GE.AND P0, PT, R24, 0x2, PT ;  /* 0x000000021800780c */ /* 0x000fe20003f06270 */
[-C--:B------:R-:W-:Y:S01]  /*b0d0*/  FMUL R200, R200, R11.reuse ;  /* 0x0000000bc8c87220 */ /* 0x080fe20000400000 */
[----:B------:R-:W-:Y:S01]  /*b0e0*/  ISETP.GE.AND P1, PT, R24, 0x1, PT ;  /* 0x000000011800780c */ /* 0x000fe20003f26270 */
[-C--:B------:R-:W-:Y:S01]  /*b0f0*/  FMUL R197, R197, R11.reuse ;  /* 0x0000000bc5c57220 */ /* 0x080fe20000400000 */
[----:B------:R-:W-:Y:S01]  /*b100*/  ISETP.LT.OR P4, PT, R6, 0x1, !P0 ;  /* 0x000000010600780c */ /* 0x000fe20004781670 */
[-C--:B------:R-:W-:Y:S01]  /*b110*/  FMUL R198, R198, R11.reuse ;  /* 0x0000000bc6c67220 */ /* 0x080fe20000400000 */
[----:B------:R-:W-:Y:S01]  /*b120*/  ISETP.LT.OR P2, PT, R6, 0x1, !P1 ;  /* 0x000000010600780c */ /* 0x000fe20004f41670 */
[-C--:B------:R-:W-:Y:S01]  /*b130*/  FMUL R195, R195, R11.reuse ;  /* 0x0000000bc3c37220 */ /* 0x080fe20000400000 */
[----:B------:R-:W-:Y:S01]  /*b140*/  F2FP.SATFINITE.E4M3.F32.PACK_AB_MERGE_C R5, RZ, R200, RZ ;  /* 0x000000c8ff05723e */ /* 0x000fe200048070ff */
[----:B------:R-:W-:Y:S01]  /*b150*/  FMUL R191, R191, R11 ;  /* 0x0000000bbfbf7220 */ /* 0x000fe20000400000 */
[----:B------:R-:W-:Y:S01]  /*b160*/  F2FP.SATFINITE.E4M3.F32.PACK_AB_MERGE_C R197, RZ, R197, RZ ;  /* 0x000000c5ffc5723e */ /* 0x000fe200048070ff */
[-C--:B------:R-:W-:Y:S01]  /*b170*/  FMUL R196, R196, R11.reuse ;  /* 0x0000000bc4c47220 */ /* 0x080fe20000400000 */
[C---:B------:R-:W-:Y:S01]  /*b180*/  ISETP.LT.OR P0, PT, R6.reuse, 0x9, !P0 ;  /* 0x000000090600780c */ /* 0x040fe20004701670 */
[-C--:B------:R-:W-:Y:S01]  /*b190*/  FMUL R193, R193, R11.reuse ;  /* 0x0000000bc1c17220 */ /* 0x080fe20000400000 */
[----:B------:R-:W-:Y:S01]  /*b1a0*/  ISETP.LT.OR P1, PT, R6, 0x9, !P1 ;  /* 0x000000090600780c */ /* 0x000fe20004f21670 */
[----:B------:R-:W-:Y:S01]  /*b1b0*/  FMUL R194, R194, R11 ;  /* 0x0000000bc2c27220 */ /* 0x000fe20000400000 */
[----:B------:R-:W-:Y:S01]  /*b1c0*/  F2FP.SATFINITE.E4M3.F32.PACK_AB_MERGE_C R195, RZ, R195, RZ ;  /* 0x000000c3ffc3723e */ /* 0x000fe200048070ff */
[----:B------:R0:W-:Y:S01]  /*b1d0*/  @!P4 STG.E.U8 desc[UR24][R18.64+0x1], R5 ;  /* 0x000001051200c986 */ /* 0x0001e2000c101118 */
[C---:B------:R-:W-:Y:S01]  /*b1e0*/  ISETP.GE.AND P4, PT, R24.reuse, 0x9, PT ;  /* 0x000000091800780c */ /* 0x040fe20003f86270 */
[----:B------:R-:W-:Y:S01]  /*b1f0*/  FMUL R187, R187, R11 ;  /* 0x0000000bbbbb7220 */ /* 0x000fe20000400000 */
[----:B------:R-:W-:Y:S01]  /*b200*/  F2FP.SATFINITE.E4M3.F32.PACK_AB_MERGE_C R191, RZ, R191, RZ ;  /* 0x000000bfffbf723e */ /* 0x000fe200048070ff */
[----:B------:R-:W-:Y:S01]  /*b210*/  @!P2 STG.E.U8 desc[UR24][R18.64], R197 ;  /* 0x000000c51200a986 */ /* 0x000fe2000c101118 */
[----:B------:R-:W-:Y:S01]  /*b220*/  ISETP.GE.AND P2, PT, R24, 0xa, PT ;  /* 0x0000000a1800780c */ /* 0x000fe20003f46270 */
[-C--:B------:R-:W-:Y:S01]  /*b230*/  FMUL R192, R192, R11.reuse ;  /* 0x0000000bc0c07220 */ /* 0x080fe20000400000 */
[C---:B------:R-:W-:Y:S01]  /*b240*/  ISETP.LT.OR P5, PT, R6.reuse, 0x1, !P4 ;  /* 0x000000010600780c */ /* 0x040fe200067a1670 */
[-C--:B------:R-:W-:Y:S01]  /*b250*/  FMUL R189, R189, R11.reuse ;  /* 0x0000000bbdbd7220 */ /* 0x080fe20000400000 */
[C---:B------:R-:W-:Y:S01]  /*b260*/  ISETP.LT.OR P6, PT, R6.reuse, 0x1, !P2 ;  /* 0x000000010600780c */ /* 0x040fe200057c1670 */
[----:B------:R-:W-:Y:S01]  /*b270*/  @!P1 STG.E.U8 desc[UR24][R20.64], R195 ;  /* 0x000000c314009986 */ /* 0x000fe2000c101118 */
[----:B------:R-:W-:Y:S01]  /*b280*/  ISETP.LT.OR P4, PT, R6, 0x9, !P4 ;  /* 0x000000090600780c */ /* 0x000fe20006781670 */
[-C--:B------:R-:W-:Y:S01]  /*b290*/  FMUL R190, R190, R11.reuse ;  /* 0x0000000bbebe7220 */ /* 0x080fe20000400000 */
[----:B0-----:R-:W-:Y:S01]  /*b2a0*/  F2FP.SATFINITE.E4M3.F32.PACK_AB_MERGE_C R5, RZ, R198, RZ ;  /* 0x000000c6ff05723e */ /* 0x001fe200048070ff */
[-C--:B------:R-:W-:Y:S01]  /*b2b0*/  FMUL R183, R183, R11.reuse ;  /* 0x0000000bb7b77220 */ /* 0x080fe20000400000 */
[----:B------:R-:W-:Y:S01]  /*b2c0*/  F2FP.SATFINITE.E4M3.F32.PACK_AB_MERGE_C R17, RZ, R196, RZ ;  /* 0x000000c4ff11723e */ /* 0x000fe200048070ff */
[-C--:B------:R-:W-:Y:S01]  /*b2d0*/  FMUL R188, R188, R11.reuse ;  /* 0x0000000bbcbc7220 */ /* 0x080fe20000400000 */
[----:B------:R-:W-:Y:S01]  /*b2e0*/  ISETP.LT.OR P2, PT, R6, 0x9, !P2 ;  /* 0x000000090600780c */ /* 0x000fe20005741670 */
[----:B------:R0:W-:Y:S01]  /*b2f0*/  @!P0 STG.E.U8 desc[UR24][R20.64+0x1], R5 ;  /* 0x0000010514008986 */ /* 0x0001e2000c101118 */
[C---:B------:R-:W-:Y:S01]  /*b300*/  ISETP.GE.AND P0, PT, R24.reuse, 0x11, PT ;  /* 0x000000111800780c */ /* 0x040fe20003f06270 */
[-C--:B------:R-:W-:Y:S01]  /*b310*/  FMUL R185, R185, R11.reuse ;  /* 0x0000000bb9b97220 */ /* 0x080fe20000400000 */
[----:B------:R-:W-:Y:S01]  /*b320*/  ISETP.GE.AND P1, PT, R24, 0x12, PT ;  /* 0x000000121800780c */ /* 0x000fe20003f26270 */
[----:B------:R-:W-:Y:S01]  /*b330*/  @!P5 STG.E.U8 desc[UR24][R18.64+0x8], R191 ;  /* 0x000008bf1200d986 */ /* 0x000fe2000c101118 */
[----:B------:R-:W-:Y:S01]  /*b340*/  ISETP.LT.OR P5, PT, R6, 0x1, !P0 ;  /* 0x000000010600780c */ /* 0x000fe200047a1670 */
[----:B------:R-:W-:Y:S01]  /*b350*/  FMUL R186, R186, R11 ;  /* 0x0000000bbaba7220 */ /* 0x000fe20000400000 */
[----:B------:R-:W-:Y:S01]  /*b360*/  F2FP.SATFINITE.E4M3.F32.PACK_AB_MERGE_C R193, RZ, R193, RZ ;  /* 0x000000c1ffc1723e */ /* 0x000fe200048070ff */
[----:B------:R1:W-:Y:S01]  /*b370*/  @!P6 STG.E.U8 desc[UR24][R18.64+0x9], R17 ;  /* 0x000009111200e986 */ /* 0x0003e2000c101118 */
[----:B------:R-:W-:Y:S01]  /*b380*/  ISETP.LT.OR P6, PT, R6, 0x1, !P1 ;  /* 0x000000010600780c */ /* 0x000fe20004fc1670 */
[----:B------:R-:W-:Y:S01]  /*b390*/  FMUL R179, R179, R11 ;  /* 0x0000000bb3b37220 */ /* 0x000fe20000400000 */
[----:B------:R-:W-:Y:S01]  /*b3a0*/  F2FP.SATFINITE.E4M3.F32.PACK_AB_MERGE_C R187, RZ, R187, RZ ;  /* 0x000000bbffbb723e */ /* 0x000fe200048070ff */
[----:B------:R-:W-:Y:S01]  /*b3b0*/  @!P4 STG.E.U8 desc[UR24][R20.64+0x8], R193 ;  /* 0x000008c11400c986 */ /* 0x000fe2000c101118 */
[----:B0-----:R-:W-:Y:S01]  /*b3c0*/  F2FP.SATFINITE.E4M3.F32.PACK_AB_MERGE_C R5, RZ, R194, RZ ;  /* 0x000000c2ff05723e */ /* 0x001fe200048070ff */
[-C--:B------:R-:W-:Y:S01]  /*b3d0*/  FMUL R184, R184, R11.reuse ;  /* 0x0000000bb8b87220 */ /* 0x080fe20000400000 */
[----:B------:R-:W-:Y:S01]  /*b3e0*/  ISETP.GE.AND P4, PT, R24, 0x19, PT ;  /* 0x000000191800780c */ /* 0x000fe20003f86270 */
[-C--:B------:R-:W-:Y:S01]  /*b3f0*/  FMUL R181, R181, R11.reuse ;  /* 0x0000000bb5b57220 */ /* 0x080fe20000400000 */
[C---:B------:R-:W-:Y:S01]  /*b400*/  ISETP.LT.OR P0, PT, R6.reuse, 0x9, !P0 ;  /* 0x000000090600780c */ /* 0x040fe20004701670 */
[----:B------:R0:W-:Y:S01]  /*b410*/  @!P2 STG.E.U8 desc[UR24][R20.64+0x9], R5 ;  /* 0x000009051400a986 */ /* 0x0001e2000c101118 */
[----:B------:R-:W-:Y:S01]  /*b420*/  ISETP.LT.OR P1, PT, R6, 0x9, !P1 ;  /* 0x000000090600780c */ /* 0x000fe20004f21670 */
[-C--:B------:R-:W-:Y:S01]  /*b430*/  FMUL R182, R182, R11.reuse ;  /* 0x0000000bb6b67220 */ /* 0x080fe20000400000 */
[----:B-1----:R-:W-:Y:S01]  /*b440*/  F2FP.SATFINITE.E4M3.F32.PACK_AB_MERGE_C R17, RZ, R192, RZ ;  /* 0x000000c0ff11723e */ /* 0x002fe200048070ff */
[----:B------:R-:W-:Y:S01]  /*b450*/  @!P5 STG.E.U8 desc[UR24][R18.64+0x10], R187 ;  /* 0x000010bb1200d986 */ /* 0x000fe2000c101118 */
[----:B------:R-:W-:Y:S01]  /*b460*/  ISETP.GE.AND P2, PT, R24, 0x1a, PT ;  /* 0x0000001a1800780c */ /* 0x000fe20003f46270 */
[-C--:B------:R-:W-:Y:S01]  /*b470*/  FMUL R175, R175, R11.reuse ;  /* 0x0000000bafaf7220 */ /* 0x080fe20000400000 */
[C---:B------:R-:W-:Y:S01]  /*b480*/  ISETP.LT.OR P5, PT, R6.reuse, 0x1, !P4 ;  /* 0x000000010600780c */ /* 0x040fe200067a1670 */
[----:B------:R1:W-:Y:S01]  /*b490*/  @!P6 STG.E.U8 desc[UR24][R18.64+0x11], R17 ;  /* 0x000011111200e986 */ /* 0x0003e2000c101118 */
[----:B------:R-:W-:Y:S01]  /*b4a0*/  ISETP.LT.OR P6, PT, R6, 0x1, !P2 ;  /* 0x000000010600780c */ /* 0x000fe200057c1670 */
[----:B------:R-:W-:Y:S01]  /*b4b0*/  FMUL R180, R180, R11 ;  /* 0x0000000bb4b47220 */ /* 0x000fe20000400000 */
[----:B------:R-:W-:Y:S01]  /*b4c0*/  F2FP.SATFINITE.E4M3.F32.PACK_AB_MERGE_C R189, RZ, R189, RZ ;  /* 0x000000bdffbd723e */ /* 0x000fe200048070ff */
[-C--:B------:R-:W-:Y:S01]  /*b4d0*/  FMUL R177, R177, R11.reuse ;  /* 0x0000000bb1b17220 */ /* 0x080fe20000400000 */
[----:B0-----:R-:W-:Y:S01]  /*b4e0*/  F2FP.SATFINITE.E4M3.F32.PACK_AB_MERGE_C R5, RZ, R190, RZ ;  /* 0x000000beff05723e */ /* 0x001fe200048070ff */
[----:B------:R-:W-:Y:S01]  /*b4f0*/  FMUL R178, R178, R11 ;  /* 0x0000000bb2b27220 */ /* 0x000fe20000400000 */
[----:B------:R-:W-:Y:S01]  /*b500*/  F2FP.SATFINITE.E4M3.F32.PACK_AB_MERGE_C R183, RZ, R183, RZ ;  /* 0x000000b7ffb7723e */ /* 0x000fe200048070ff */
[----:B------:R-:W-:Y:S01]  /*b510*/  @!P0 STG.E.U8 desc[UR24][R20.64+0x10], R189 ;  /* 0x000010bd14008986 */ /* 0x000fe2000c101118 */
[----:B------:R-:W-:Y:S01]  /*b520*/  ISETP.GE.AND P0, PT, R24, 0x21, PT ;  /* 0x000000211800780c */ /* 0x000fe20003f06270 */
[-C--:B------:R-:W-:Y:S01]  /*b530*/  FMUL R171, R171, R11.reuse ;  /* 0x0000000babab7220 */ /* 0x080fe20000400000 */
[----:B------:R-:W-:Y:S01]  /*b540*/  ISETP.LT.OR P4, PT, R6, 0x9, !P4 ;  /* 0x000000090600780c */ /* 0x000fe20006781670 */
[----:B------:R0:W-:Y:S01]  /*b550*/  @!P1 STG.E.U8 desc[UR24][R20.64+0x11], R5 ;  /* 0x0000110514009986 */ /* 0x0001e2000c101118 */
[----:B-1----:R-:W-:Y:S01]  /*b560*/  F2FP.SATFINITE.E4M3.F32.PACK_AB_MERGE_C R17, RZ, R188, RZ ;  /* 0x000000bcff11723e */ /* 0x002fe200048070ff */
[-C--:B------:R-:W-:Y:S01]  /*b570*/  FMUL R176, R176, R11.reuse ;  /* 0x0000000bb0b07220 */ /* 0x080fe20000400000 */
[----:B------:R-:W-:Y:S01]  /*b580*/  ISETP.LT.OR P2, PT, R6, 0x9, !P2 ;  /* 0x000000090600780c */ /* 0x000fe20005741670 */
        /* <DEDUP_REMOVED lines=155> */
[C---:B------:R-:W-:Y:S01]  /*bf40*/  ISETP.LT.OR P4, PT, R6.reuse, 0x9, !P4 ;  /* 0x000000090600780c */ /* 0x040fe20006781670 */
        /* <DEDUP_REMOVED lines=17> */
[C---:B------:R-:W-:Y:S01]  /*c060*/  ISETP.LT.OR P0, PT, R6.reuse, 0x9, !P0 ;  /* 0x000000090600780c */ /* 0x040fe20004701670 */
[-C--:B------:R-:W-:Y:S01]  /*c070*/  FMUL R119, R119, R11.reuse ;  /* 0x0000000b77777220 */ /* 0x080fe20000400000 */
[----:B------:R-:W-:Y:S01]  /*c080*/  ISETP.LT.OR P5, PT, R6, 0x9, !P5 ;  /* 0x000000090600780c */ /* 0x000fe20006fa1670 */
[----:B------:R0:W-:Y:S01]  /*c090*/  @!P2 STG.E.U8 desc[UR24][R20.64+0x59], R5 ;  /* 0x000059051400a986 */ /* 0x0001e2000c101118 */
[----:B-1----:R-:W-:Y:S01]  /*c0a0*/  F2FP.SATFINITE.E4M3.F32.PACK_AB_MERGE_C R17, RZ, R152, RZ ;  /* 0x00000098ff11723e */ /* 0x002fe200048070ff */
[----:B------:R-:W-:Y:S01]  /*c0b0*/  FMUL R124, R124, R11 ;  /* 0x0000000b7c7c7220 */ /* 0x000fe20000400000 */
[----:B------:R-:W-:Y:S01]  /*c0c0*/  F2FP.SATFINITE.E4M3.F32.PACK_AB_MERGE_C R149, RZ, R149, RZ ;  /* 0x00000095ff95723e */ /* 0x000fe200048070ff */
[----:B------:R-:W-:Y:S01]  /*c0d0*/  @!P1 STG.E.U8 desc[UR24][R18.64+0x60], R147 ;  /* 0x0000609312009986 */ /* 0x000fe2000c101118 */
[C---:B------:R-:W-:Y:S01]  /*c0e0*/  ISETP.GE.AND P1, PT, R24.reuse, 0x6a, PT ;  /* 0x0000006a1800780c */ /* 0x040fe20003f26270 */
[----:B------:R-:W-:Y:S01]  /*c0f0*/  FMUL R117, R117, R11 ;  /* 0x0000000b75757220 */ /* 0x000fe20000400000 */
[----:B------:R-:W-:Y:S01]  /*c100*/  F2FP.SATFINITE.E4M3.F32.PACK_AB_MERGE_C R141, RZ, R141, RZ ;  /* 0x0000008dff8d723e */ /* 0x000fe200048070ff */
[----:B------:R1:W-:Y:S01]  /*c110*/  @!P6 STG.E.U8 desc[UR24][R18.64+0x61], R17 ;  /* 0x000061111200e986 */ /* 0x0003e2000c101118 */
[----:B------:R-:W-:Y:S01]  /*c120*/  ISETP.GE.AND P6, PT, R24, 0x69, PT ;  /* 0x000000691800780c */ /* 0x000fe20003fc6270 */
[-C--:B------:R-:W-:Y:S01]  /*c130*/  FMUL R122, R122, R11.reuse ;  /* 0x0000000b7a7a7220 */ /* 0x080fe20000400000 */
[C---:B------:R-:W-:Y:S01]  /*c140*/  ISETP.LT.OR P4, PT, R6.reuse, 0x1, !P1 ;  /* 0x000000010600780c */ /* 0x040fe20004f81670 */
[----:B------:R-:W-:Y:S01]  /*c150*/  @!P0 STG.E.U8 desc[UR24][R20.64+0x60], R149 ;  /* 0x0000609514008986 */ /* 0x000fe2000c101118 */
[----:B------:R-:W-:Y:S01]  /*c160*/  ISETP.LT.OR P2, PT, R6, 0x1, !P6 ;  /* 0x000000010600780c */ /* 0x000fe20007741670 */
[-C--:B------:R-:W-:Y:S01]  /*c170*/  FMUL R115, R115, R11.reuse ;  /* 0x0000000b73737220 */ /* 0x080fe20000400000 */
[----:B0-----:R-:W-:Y:S01]  /*c180*/  F2FP.SATFINITE.E4M3.F32.PACK_AB_MERGE_C R5, RZ, R150, RZ ;  /* 0x00000096ff05723e */ /* 0x001fe200048070ff */
[-C--:B------:R-:W-:Y:S01]  /*c190*/  FMUL R118, R118, R11.reuse ;  /* 0x0000000b76767220 */ /* 0x080fe20000400000 */
[----:B------:R-:W-:Y:S01]  /*c1a0*/  ISETP.LT.OR P0, PT, R6, 0x9, !P6 ;  /* 0x000000090600780c */ /* 0x000fe20007701670 */
[-C--:B------:R-:W-:Y:S01]  /*c1b0*/  FMUL R114, R114, R11.reuse ;  /* 0x0000000b72727220 */ /* 0x080fe20000400000 */
[----:B------:R-:W-:Y:S01]  /*c1c0*/  ISETP.LT.OR P1, PT, R6, 0x9, !P1 ;  /* 0x000000090600780c */ /* 0x000fe20004f21670 */
[----:B------:R0:W-:Y:S01]  /*c1d0*/  @!P5 STG.E.U8 desc[UR24][R20.64+0x61], R5 ;  /* 0x000061051400d986 */ /* 0x0001e2000c101118 */
[----:B-1----:R-:W-:Y:S01]  /*c1e0*/  F2FP.SATFINITE.E4M3.F32.PACK_AB_MERGE_C R17, RZ, R148, RZ ;  /* 0x00000094ff11723e */ /* 0x002fe200048070ff */
[----:B------:R-:W-:Y:S01]  /*c1f0*/  FMUL R112, R112, R11 ;  /* 0x0000000b70707220 */ /* 0x000fe20000400000 */
[----:B------:R-:W-:Y:S01]  /*c200*/  F2FP.SATFINITE.E4M3.F32.PACK_AB_MERGE_C R145, RZ, R145, RZ ;  /* 0x00000091ff91723e */ /* 0x000fe200048070ff */
[----:B------:R-:W-:Y:S01]  /*c210*/  FMUL R113, R113, R11 ;  /* 0x0000000b71717220 */ /* 0x000fe20000400000 */
[----:B------:R-:W-:Y:S01]  /*c220*/  F2FP.SATFINITE.E4M3.F32.PACK_AB_MERGE_C R139, RZ, R139, RZ ;  /* 0x0000008bff8b723e */ /* 0x000fe200048070ff */
[----:B------:R-:W-:Y:S01]  /*c230*/  @!P2 STG.E.U8 desc[UR24][R18.64+0x68], R141 ;  /* 0x0000688d1200a986 */ /* 0x000fe2000c101118 */
[----:B------:R-:W-:Y:S01]  /*c240*/  ISETP.GE.AND P2, PT, R24, 0x72, PT ;  /* 0x000000721800780c */ /* 0x000fe20003f46270 */
[----:B------:R-:W-:Y:S01]  /*c250*/  FMUL R116, R116, R11 ;  /* 0x0000000b74747220 */ /* 0x000fe20000400000 */
[----:B------:R-:W-:Y:S01]  /*c260*/  F2FP.SATFINITE.E4M3.F32.PACK_AB_MERGE_C R143, RZ, R143, RZ ;  /* 0x0000008fff8f723e */ /* 0x000fe200048070ff */
[----:B------:R1:W-:Y:S01]  /*c270*/  @!P4 STG.E.U8 desc[UR24][R18.64+0x69], R17 ;  /* 0x000069111200c986 */ /* 0x0003e2000c101118 */
[----:B------:R-:W-:-:S02]  /*c280*/  ISETP.GE.AND P4, PT, R24, 0x71, PT ;  /* 0x000000711800780c */ /* 0x000fc40003f86270 */
[C---:B------:R-:W-:Y:S01]  /*c290*/  ISETP.LT.OR P6, PT, R6.reuse, 0x1, !P2 ;  /* 0x000000010600780c */ /* 0x040fe200057c1670 */
[----:B------:R-:W-:Y:S01]  /*c2a0*/  @!P0 STG.E.U8 desc[UR24][R20.64+0x68], R145 ;  /* 0x0000689114008986 */ /* 0x000fe2000c101118 */
[C---:B------:R-:W-:Y:S02]  /*c2b0*/  ISETP.LT.OR P5, PT, R6.reuse, 0x1, !P4 ;  /* 0x000000010600780c */ /* 0x040fe400067a1670 */
[----:B------:R-:W-:Y:S02]  /*c2c0*/  ISETP.LT.OR P4, PT, R6, 0x9, !P4 ;  /* 0x000000090600780c */ /* 0x000fe40006781670 */
[----:B0-----:R-:W-:Y:S02]  /*c2d0*/  F2FP.SATFINITE.E4M3.F32.PACK_AB_MERGE_C R5, RZ, R146, RZ ;  /* 0x00000092ff05723e */ /* 0x001fe400048070ff */
[C---:B------:R-:W-:Y:S02]  /*c2e0*/  ISETP.GE.AND P0, PT, R24.reuse, 0x7a, PT ;  /* 0x0000007a1800780c */ /* 0x040fe40003f06270 */
[----:B-1----:R-:W-:Y:S01]  /*c2f0*/  F2FP.SATFINITE.E4M3.F32.PACK_AB_MERGE_C R17, RZ, R144, RZ ;  /* 0x00000090ff11723e */ /* 0x002fe200048070ff */
[----:B------:R0:W-:Y:S01]  /*c300*/  @!P1 STG.E.U8 desc[UR24][R20.64+0x69], R5 ;  /* 0x0000690514009986 */ /* 0x0001e2000c101118 */
[----:B------:R-:W-:-:S02]  /*c310*/  ISETP.GE.AND P1, PT, R24, 0x79, PT ;  /* 0x000000791800780c */ /* 0x000fc40003f26270 */
[C---:B------:R-:W-:Y:S01]  /*c320*/  ISETP.LT.OR P2, PT, R6.reuse, 0x9, !P2 ;  /* 0x000000090600780c */ /* 0x040fe20005741670 */
[----:B------:R-:W-:Y:S01]  /*c330*/  @!P5 STG.E.U8 desc[UR24][R18.64+0x70], R139 ;  /* 0x0000708b1200d986 */ /* 0x000fe2000c101118 */
[C---:B------:R-:W-:Y:S02]  /*c340*/  ISETP.LT.OR P5, PT, R6.reuse, 0x1, !P0 ;  /* 0x000000010600780c */ /* 0x040fe400047a1670 */
[----:B------:R-:W-:Y:S01]  /*c350*/  F2FP.SATFINITE.E4M3.F32.PACK_AB_MERGE_C R121, RZ, R121, RZ ;  /* 0x00000079ff79723e */ /* 0x000fe200048070ff */
[----:B------:R1:W-:Y:S01]  /*c360*/  @!P6 STG.E.U8 desc[UR24][R18.64+0x71], R17 ;  /* 0x000071111200e986 */ /* 0x0003e2000c101118 */
[----:B------:R-:W-:Y:S02]  /*c370*/  F2FP.SATFINITE.E4M3.F32.PACK_AB_MERGE_C R137, RZ, R137, RZ ;  /* 0x00000089ff89723e */ /* 0x000fe400048070ff */
[C---:B------:R-:W-:Y:S01]  /*c380*/  ISETP.LT.OR P0, PT, R6.reuse, 0x9, !P0 ;  /* 0x000000090600780c */ /* 0x040fe20004701670 */
[----:B------:R-:W-:Y:S01]  /*c390*/  @!P4 STG.E.U8 desc[UR24][R20.64+0x70], R143 ;  /* 0x0000708f1400c986 */ /* 0x000fe2000c101118 */
[----:B------:R-:W-:-:S02]  /*c3a0*/  ISETP.LT.OR P4, PT, R6, 0x1, !P1 ;  /* 0x000000010600780c */ /* 0x000fc40004f81670 */
[----:B------:R-:W-:Y:S02]  /*c3b0*/  ISETP.LT.OR P1, PT, R6, 0x9, !P1 ;  /* 0x000000090600780c */ /* 0x000fe40004f21670 */
[----:B0-----:R-:W-:Y:S02]  /*c3c0*/  F2FP.SATFINITE.E4M3.F32.PACK_AB_MERGE_C R5, RZ, R142, RZ ;  /* 0x0000008eff05723e */ /* 0x001fe400048070ff */
[----:B------:R-:W-:Y:S02]  /*c3d0*/  F2FP.SATFINITE.E4M3.F32.PACK_AB_MERGE_C R23, RZ, R140, RZ ;  /* 0x0000008cff17723e */ /* 0x000fe400048070ff */
[----:B-1----:R-:W-:Y:S01]  /*c3e0*/  F2FP.SATFINITE.E4M3.F32.PACK_AB_MERGE_C R17, RZ, R138, RZ ;  /* 0x0000008aff11723e */ /* 0x002fe200048070ff */
[----:B------:R0:W-:Y:S01]  /*c3f0*/  @!P2 STG.E.U8 desc[UR24][R20.64+0x71], R5 ;  /* 0x000071051400a986 */ /* 0x0001e2000c101118 */
[----:B------:R-:W-:Y:S02]  /*c400*/  ISETP.GE.AND P2, PT, R24, 0x81, PT ;  /* 0x000000811800780c */ /* 0x000fe40003f46270 */
[----:B------:R-:W-:Y:S01]  /*c410*/  F2FP.SATFINITE.E4M3.F32.PACK_AB_MERGE_C R135, RZ, R135, RZ ;  /* 0x00000087ff87723e */ /* 0x000fe200048070ff */
[----:B------:R-:W-:Y:S01]  /*c420*/  @!P4 STG.E.U8 desc[UR24][R18.64+0x78], R121 ;  /* 0x000078791200c986 */ /* 0x000fe2000c101118 */
[----:B------:R-:W-:-:S02]  /*c430*/  ISETP.LT.OR P4, PT, R6, 0x1, !P2 ;  /* 0x000000010600780c */ /* 0x000fc40005781670 */
[----:B------:R-:W-:Y:S01]  /*c440*/  ISETP.LT.OR P2, PT, R6, 0x9, !P2 ;  /* 0x000000090600780c */ /* 0x000fe20005741670 */
[----:B------:R1:W-:Y:S01]  /*c450*/  @!P5 STG.E.U8 desc[UR24][R18.64+0x79], R17 ;  /* 0x000079111200d986 */ /* 0x0003e2000c101118 */
[----:B------:R-:W-:Y:S02]  /*c460*/  F2FP.SATFINITE.E4M3.F32.PACK_AB_MERGE_C R131, RZ, R131, RZ ;  /* 0x00000083ff83723e */ /* 0x000fe400048070ff */
[----:B------:R-:W-:Y:S01]  /*c470*/  F2FP.SATFINITE.E4M3.F32.PACK_AB_MERGE_C R133, RZ, R133, RZ ;  /* 0x00000085ff85723e */ /* 0x000fe200048070ff */
[----:B------:R-:W-:Y:S01]  /*c480*/  @!P1 STG.E.U8 desc[UR24][R20.64+0x78], R137 ;  /* 0x0000788914009986 */ /* 0x000fe2000c101118 */
[----:B------:R-:W-:Y:S02]  /*c490*/  ISETP.GE.AND P1, PT, R24, 0x82, PT ;  /* 0x000000821800780c */ /* 0x000fe40003f26270 */
[----:B0-----:R-:W-:Y:S01]  /*c4a0*/  F2FP.SATFINITE.E4M3.F32.PACK_AB_MERGE_C R5, RZ, R136, RZ ;  /* 0x00000088ff05723e */ /* 0x001fe200048070ff */
[----:B------:R0:W-:Y:S01]  /*c4b0*/  @!P0 STG.E.U8 desc[UR24][R20.64+0x79], R23 ;  /* 0x0000791714008986 */ /* 0x0001e2000c101118 */
[----:B------:R-:W-:-:S02]  /*c4c0*/  ISETP.LT.OR P5, PT, R6, 0x1, !P1 ;  /* 0x000000010600780c */ /* 0x000fc40004fa1670 */
[----:B------:R-:W-:Y:S01]  /*c4d0*/  ISETP.LT.OR P1, PT, R6, 0x9, !P1 ;  /* 0x000000090600780c */ /* 0x000fe20004f21670 */
[----:B------:R-:W-:Y:S01]  /*c4e0*/  @!P4 STG.E.U8 desc[UR24][R18.64+0x80], R135 ;  /* 0x000080871200c986 */ /* 0x000fe2000c101118 */
[C---:B------:R-:W-:Y:S02]  /*c4f0*/  ISETP.GE.AND P4, PT, R24.reuse, 0x8a, PT ;  /* 0x0000008a1800780c */ /* 0x040fe40003f86270 */
[----:B------:R-:W-:Y:S02]  /*c500*/  ISETP.GE.AND P0, PT, R24, 0x89, PT ;  /* 0x000000891800780c */ /* 0x000fe40003f06270 */
[----:B-1----:R-:W-:Y:S02]  /*c510*/  F2FP.SATFINITE.E4M3.F32.PACK_AB_MERGE_C R17, RZ, R134, RZ ;  /* 0x00000086ff11723e */ /* 0x002fe400048070ff */
[C---:B------:R-:W-:Y:S02]  /*c520*/  ISETP.LT.OR P6, PT, R6.reuse, 0x1, !P0 ;  /* 0x000000010600780c */ /* 0x040fe400047c1670 */
[C---:B------:R-:W-:Y:S01]  /*c530*/  ISETP.LT.OR P0, PT, R6.reuse, 0x9, !P0 ;  /* 0x000000090600780c */ /* 0x040fe20004701670 */
[----:B------:R1:W-:Y:S01]  /*c540*/  @!P5 STG.E.U8 desc[UR24][R18.64+0x81], R5 ;  /* 0x000081051200d986 */ /* 0x0003e2000c101118 */
[----:B------:R-:W-:-:S02]  /*c550*/  ISETP.LT.OR P5, PT, R6, 0x9, !P4 ;  /* 0x000000090600780c */ /* 0x000fc400067a1670 */
[----:B------:R-:W-:Y:S01]  /*c560*/  F2FP.SATFINITE.E4M3.F32.PACK_AB_MERGE_C R129, RZ, R129, RZ ;  /* 0x00000081ff81723e */ /* 0x000fe200048070ff */
[----:B------:R-:W-:Y:S01]  /*c570*/  @!P2 STG.E.U8 desc[UR24][R20.64+0x80], R131 ;  /* 0x000080831400a986 */ /* 0x000fe2000c101118 */
[----:B------:R-:W-:Y:S02]  /*c580*/  ISETP.LT.OR P2, PT, R6, 0x1, !P4 ;  /* 0x000000010600780c */ /* 0x000fe40006741670 */
[C---:B------:R-:W-:Y:S01]  /*c590*/  ISETP.GE.AND P4, PT, R24.reuse, 0x92, PT ;  /* 0x000000921800780c */ /* 0x040fe20003f86270 */
[----:B------:R2:W-:Y:S01]  /*c5a0*/  @!P1 STG.E.U8 desc[UR24][R20.64+0x81], R17 ;  /* 0x0000811114009986 */ /* 0x0005e2000c101118 */
[----:B------:R-:W-:Y:S02]  /*c5b0*/  ISETP.GE.AND P1, PT, R24, 0x91, PT ;  /* 0x000000911800780c */ /* 0x000fe40003f26270 */
[----:B0-----:R-:W-:Y:S01]  /*c5c0*/  F2FP.SATFINITE.E4M3.F32.PACK_AB_MERGE_C R23, RZ, R130, RZ ;  /* 0x00000082ff17723e */ /* 0x001fe200048070ff */
[----:B------:R-:W-:Y:S01]  /*c5d0*/  @!P6 STG.E.U8 desc[UR24][R18.64+0x88], R133 ;  /* 0x000088851200e986 */ /* 0x000fe2000c101118 */
[----:B-1----:R-:W-:-:S02]  /*c5e0*/  F2FP.SATFINITE.E4M3.F32.PACK_AB_MERGE_C R5, RZ, R132, RZ ;  /* 0x00000084ff05723e */ /* 0x002fc400048070ff */
[C---:B------:R-:W-:Y:S02]  /*c5f0*/  ISETP.LT.OR P6, PT, R6.reuse, 0x1, !P1 ;  /* 0x000000010600780c */ /* 0x040fe40004fc1670 */
[----:B------:R-:W-:Y:S01]  /*c600*/  F2FP.SATFINITE.E4M3.F32.PACK_AB_MERGE_C R127, RZ, R127, RZ ;  /* 0x0000007fff7f723e */ /* 0x000fe200048070ff */
[----:B------:R0:W-:Y:S01]  /*c610*/  @!P2 STG.E.U8 desc[UR24][R18.64+0x89], R5 ;  /* 0x000089051200a986 */ /* 0x0001e2000c101118 */
[C---:B------:R-:W-:Y:S02]  /*c620*/  ISETP.LT.OR P2, PT, R6.reuse, 0x1, !P4 ;  /* 0x000000010600780c */ /* 0x040fe40006741670 */
[----:B--2---:R-:W-:Y:S01]  /*c630*/  F2FP.SATFINITE.E4M3.F32.PACK_AB_MERGE_C R17, RZ, R128, RZ ;  /* 0x00000080ff11723e */ /* 0x004fe200048070ff */
[----:B------:R-:W-:Y:S01]  /*c640*/  @!P0 STG.E.U8 desc[UR24][R20.64+0x88], R129 ;  /* 0x0000888114008986 */ /* 0x000fe2000c101118 */
[----:B------:R-:W-:Y:S02]  /*c650*/  ISETP.LT.OR P1, PT, R6, 0x9, !P1 ;  /* 0x000000090600780c */ /* 0x000fe40004f21670 */
[----:B------:R-:W-:Y:S01]  /*c660*/  ISETP.GE.AND P0, PT, R24, 0x99, PT ;  /* 0x000000991800780c */ /* 0x000fe20003f06270 */
[----:B------:R1:W-:Y:S01]  /*c670*/  @!P5 STG.E.U8 desc[UR24][R20.64+0x89], R17 ;  /* 0x000089111400d986 */ /* 0x0003e2000c101118 */
[----:B------:R-:W-:-:S02]  /*c680*/  ISETP.LT.OR P5, PT, R6, 0x9, !P4 ;  /* 0x000000090600780c */ /* 0x000fc400067a1670 */
[----:B------:R-:W-:Y:S01]  /*c690*/  ISETP.GE.AND P4, PT, R24, 0x9a, PT ;  /* 0x0000009a1800780c */ /* 0x000fe20003f86270 */
[----:B------:R-:W-:Y:S01]  /*c6a0*/  @!P6 STG.E.U8 desc[UR24][R18.64+0x90], R127 ;  /* 0x0000907f1200e986 */ /* 0x000fe2000c101118 */
[C---:B------:R-:W-:Y:S02]  /*c6b0*/  ISETP.LT.OR P6, PT, R6.reuse, 0x1, !P0 ;  /* 0x000000010600780c */ /* 0x040fe400047c1670 */
[----:B------:R-:W-:Y:S01]  /*c6c0*/  F2FP.SATFINITE.E4M3.F32.PACK_AB_MERGE_C R125, RZ, R125, RZ ;  /* 0x0000007dff7d723e */ /* 0x000fe200048070ff */
[----:B------:R-:W-:Y:S01]  /*c6d0*/  @!P2 STG.E.U8 desc[UR24][R18.64+0x91], R23 ;  /* 0x000091171200a986 */ /* 0x000fe2000c101118 */
[----:B------:R-:W-:Y:S02]  /*c6e0*/  ISETP.LT.OR P2, PT, R6, 0x1, !P4 ;  /* 0x000000010600780c */ /* 0x000fe40006741670 */
[----:B0-----:R-:W-:Y:S01]  /*c6f0*/  F2FP.SATFINITE.E4M3.F32.PACK_AB_MERGE_C R5, RZ, R120, RZ ;  /* 0x00000078ff05723e */ /* 0x001fe200048070ff */
[----:B------:R-:W-:Y:S01]  /*c700*/  @!P1 STG.E.U8 desc[UR24][R20.64+0x90], R125 ;  /* 0x0000907d14009986 */ /* 0x000fe2000c101118 */
[----:B-1----:R-:W-:-:S02]  /*c710*/  F2FP.SATFINITE.E4M3.F32.PACK_AB_MERGE_C R17, RZ, R126, RZ ;  /* 0x0000007eff11723e */ /* 0x002fc400048070ff */
[----:B------:R-:W-:Y:S01]  /*c720*/  F2FP.SATFINITE.E4M3.F32.PACK_AB_MERGE_C R123, RZ, R123, RZ ;  /* 0x0000007bff7b723e */ /* 0x000fe200048070ff */
[----:B------:R0:W-:Y:S01]  /*c730*/  @!P5 STG.E.U8 desc[UR24][R20.64+0x91], R5 ;  /* 0x000091051400d986 */ /* 0x0001e2000c101118 */
[C---:B------:R-:W-:Y:S02]  /*c740*/  ISETP.LT.OR P0, PT, R6.reuse, 0x9, !P0 ;  /* 0x000000090600780c */ /* 0x040fe40004701670 */
[----:B------:R-:W-:Y:S01]  /*c750*/  ISETP.LT.OR P1, PT, R6, 0x9, !P4 ;  /* 0x000000090600780c */ /* 0x000fe20006721670 */
[----:B------:R-:W-:Y:S01]  /*c760*/  @!P6 STG.E.U8 desc[UR24][R18.64+0x98], R123 ;  /* 0x0000987b1200e986 */ /* 0x000fe2000c101118 */
[C---:B------:R-:W-:Y:S02]  /*c770*/  ISETP.GE.AND P4, PT, R24.reuse, 0xa2, PT ;  /* 0x000000a21800780c */ /* 0x040fe40003f86270 */
[----:B------:R-:W-:Y:S01]  /*c780*/  F2FP.SATFINITE.E4M3.F32.PACK_AB_MERGE_C R119, RZ, R119, RZ ;  /* 0x00000077ff77723e */ /* 0x000fe200048070ff */
[----:B------:R1:W-:Y:S01]  /*c790*/  @!P2 STG.E.U8 desc[UR24][R18.64+0x99], R17 ;  /* 0x000099111200a986 */ /* 0x0003e2000c101118 */
[----:B------:R-:W-:-:S02]  /*c7a0*/  ISETP.GE.AND P2, PT, R24, 0xa1, PT ;  /* 0x000000a11800780c */ /* 0x000fc40003f46270 */
[C---:B------:R-:W-:Y:S02]  /*c7b0*/  ISETP.LT.OR P6, PT, R6.reuse, 0x1, !P4 ;  /* 0x000000010600780c */ /* 0x040fe400067c1670 */
[C---:B------:R-:W-:Y:S01]  /*c7c0*/  ISETP.LT.OR P5, PT, R6.reuse, 0x1, !P2 ;  /* 0x000000010600780c */ /* 0x040fe200057a1670 */
[----:B------:R-:W-:Y:S01]  /*c7d0*/  @!P0 STG.E.U8 desc[UR24][R20.64+0x98], R119 ;  /* 0x0000987714008986 */ /* 0x000fe2000c101118 */
[----:B0-----:R-:W-:Y:S02]  /*c7e0*/  F2FP.SATFINITE.E4M3.F32.PACK_AB_MERGE_C R5, RZ, R124, RZ ;  /* 0x0000007cff05723e */ /* 0x001fe400048070ff */
[----:B------:R-:W-:Y:S02]  /*c7f0*/  F2FP.SATFINITE.E4M3.F32.PACK_AB_MERGE_C R117, RZ, R117, RZ ;  /* 0x00000075ff75723e */ /* 0x000fe400048070ff */
[----:B------:R-:W-:Y:S01]  /*c800*/  ISETP.LT.OR P0, PT, R6, 0x9, !P2 ;  /* 0x000000090600780c */ /* 0x000fe20005701670 */
[----:B------:R0:W-:Y:S01]  /*c810*/  @!P1 STG.E.U8 desc[UR24][R20.64+0x99], R5 ;  /* 0x0000990514009986 */ /* 0x0001e2000c101118 */
[----:B-1----:R-:W-:-:S02]  /*c820*/  F2FP.SATFINITE.E4M3.F32.PACK_AB_MERGE_C R17, RZ, R122, RZ ;  /* 0x0000007aff11723e */ /* 0x002fc400048070ff */
[C---:B------:R-:W-:Y:S02]  /*c830*/  ISETP.GE.AND P1, PT, R24.reuse, 0xaa, PT ;  /* 0x000000aa1800780c */ /* 0x040fe40003f26270 */
[----:B------:R-:W-:Y:S01]  /*c840*/  ISETP.GE.AND P2, PT, R24, 0xa9, PT ;  /* 0x000000a91800780c */ /* 0x000fe20003f46270 */
[----:B------:R-:W-:Y:S01]  /*c850*/  @!P5 STG.E.U8 desc[UR24][R18.64+0xa0], R117 ;  /* 0x0000a0751200d986 */ /* 0x000fe2000c101118 */
[C---:B------:R-:W-:Y:S02]  /*c860*/  ISETP.LT.OR P4, PT, R6.reuse, 0x9, !P4 ;  /* 0x000000090600780c */ /* 0x040fe40006781670 */
[C---:B------:R-:W-:Y:S01]  /*c870*/  ISETP.LT.OR P5, PT, R6.reuse, 0x1, !P2 ;  /* 0x000000010600780c */ /* 0x040fe200057a1670 */
[----:B------:R1:W-:Y:S01]  /*c880*/  @!P6 STG.E.U8 desc[UR24][R18.64+0xa1], R17 ;  /* 0x0000a1111200e986 */ /* 0x0003e2000c101118 */
[C---:B------:R-:W-:Y:S02]  /*c890*/  ISETP.LT.OR P6, PT, R6.reuse, 0x1, !P1 ;  /* 0x000000010600780c */ /* 0x040fe40004fc1670 */
[----:B------:R-:W-:-:S02]  /*c8a0*/  ISETP.LT.OR P2, PT, R6, 0x9, !P2 ;  /* 0x000000090600780c */ /* 0x000fc40005741670 */
[----:B------:R-:W-:Y:S02]  /*c8b0*/  ISETP.LT.OR P1, PT, R6, 0x9, !P1 ;  /* 0x000000090600780c */ /* 0x000fe40004f21670 */
[----:B------:R-:W-:Y:S02]  /*c8c0*/  F2FP.SATFINITE.E4M3.F32.PACK_AB_MERGE_C R115, RZ, R115, RZ ;  /* 0x00000073ff73723e */ /* 0x000fe400048070ff */
[----:B0-----:R-:W-:Y:S02]  /*c8d0*/  F2FP.SATFINITE.E4M3.F32.PACK_AB_MERGE_C R5, RZ, R118, RZ ;  /* 0x00000076ff05723e */ /* 0x001fe400048070ff */
[----:B------:R-:W-:Y:S01]  /*c8e0*/  F2FP.SATFINITE.E4M3.F32.PACK_AB_MERGE_C R23, RZ, R114, RZ ;  /* 0x00000072ff17723e */ /* 0x000fe200048070ff */
[----:B------:R0:W-:Y:S01]  /*c8f0*/  @!P0 STG.E.U8 desc[UR24][R20.64+0xa0], R115 ;  /* 0x0000a07314008986 */ /* 0x0001e2000c101118 */
[----:B-1----:R-:W-:Y:S02]  /*c900*/  F2FP.SATFINITE.E4M3.F32.PACK_AB_MERGE_C R17, RZ, R112, RZ ;  /* 0x00000070ff11723e */ /* 0x002fe400048070ff */
[----:B------:R-:W-:Y:S01]  /*c910*/  F2FP.SATFINITE.E4M3.F32.PACK_AB_MERGE_C R113, RZ, R113, RZ ;  /* 0x00000071ff71723e */ /* 0x000fe200048070ff */
[----:B------:R0:W-:Y:S01]  /*c920*/  @!P4 STG.E.U8 desc[UR24][R20.64+0xa1], R5 ;  /* 0x0000a1051400c986 */ /* 0x0001e2000c101118 */
[----:B------:R-:W-:-:S03]  /*c930*/  F2FP.SATFINITE.E4M3.F32.PACK_AB_MERGE_C R25, RZ, R116, RZ ;  /* 0x00000074ff19723e */ /* 0x000fc600048070ff */
[----:B------:R0:W-:Y:S04]  /*c940*/  @!P6 STG.E.U8 desc[UR24][R18.64+0xa9], R23 ;  /* 0x0000a9171200e986 */ /* 0x0001e8000c101118 */
[----:B------:R0:W-:Y:S04]  /*c950*/  @!P5 STG.E.U8 desc[UR24][R18.64+0xa8], R17 ;  /* 0x0000a8111200d986 */ /* 0x0001e8000c101118 */
[----:B------:R0:W-:Y:S04]  /*c960*/  @!P2 STG.E.U8 desc[UR24][R20.64+0xa8], R113 ;  /* 0x0000a8711400a986 */ /* 0x0001e8000c101118 */
[----:B------:R0:W-:Y:S02]  /*c970*/  @!P1 STG.E.U8 desc[UR24][R20.64+0xa9], R25 ;  /* 0x0000a91914009986 */ /* 0x0001e4000c101118 */
.L_x_213:
[----:B------:R-:W-:Y:S05]  /*c980*/  BSYNC B0 ;  /* 0x0000000000007941 */ /* 0x000fea0003800000 */
.L_x_35:
[C---:B------:R-:W-:Y:S01]  /*c990*/  LEA R2, P0, R8.reuse, R2, 0x1 ;  /* 0x0000000208027211 */ /* 0x040fe200078008ff */
[----:B------:R-:W-:Y:S01]  /*c9a0*/  ULDC.64 UR14, c[0x0][0x650] ;  /* 0x00019400000e7ab9 */ /* 0x000fe20000000a00 */
[----:B-----5:R-:W-:Y:S01]  /*c9b0*/  IMAD.U32 R4, RZ, RZ, UR13 ;  /* 0x0000000dff047e24 */ /* 0x020fe2000f8e00ff */
[----:B0-23--:R-:W-:Y:S01]  /*c9c0*/  PRMT R16, RZ, 0x7610, R16 ;  /* 0x00007610ff107816 */ /* 0x00dfe20000000010 */
[----:B------:R-:W-:Y:S01]  /*c9d0*/  IMAD.MOV.U32 R6, RZ, RZ, -0x1 ;  /* 0xffffffffff067424 */ /* 0x000fe200078e00ff */
[----:B------:R-:W-:Y:S01]  /*c9e0*/  LEA.HI.X R3, R8, R3, R0, 0x1, P0 ;  /* 0x0000000308037211 */ /* 0x000fe200000f0c00 */
[----:B------:R0:W-:Y:S01]  /*c9f0*/  SYNCS.ARRIVE.TRANS64.A1T0 RZ, [R4+UR9], RZ ;  /* 0x000000ff04ff79a7 */ /* 0x0001e20008100009 */
[----:B------:R-:W-:Y:S01]  /*ca00*/  ISETP.GE.U32.AND P0, PT, R2, UR14, PT ;  /* 0x0000000e02007c0c */ /* 0x000fe2000bf06070 */
[----:B------:R-:W-:-:S03]  /*ca10*/  IMAD.MOV.U32 R5, RZ, RZ, -0x1 ;  /* 0xffffffffff057424 */ /* 0x000fc600078e00ff */
[----:B------:R-:W-:Y:S01]  /*ca20*/  ISETP.GE.U32.AND.EX P0, PT, R3, UR15, PT, P0 ;  /* 0x0000000f03007c0c */ /* 0x000fe2000bf06100 */
[----:B0-----:R-:W-:-:S12]  /*ca30*/  IMAD.MOV.U32 R4, RZ, RZ, -0x1 ;  /* 0xffffffffff047424 */ /* 0x001fd800078e00ff */
[----:B------:R-:W-:Y:S05]  /*ca40*/  @P0 BRA `(.L_x_214) ;  /* 0x0000000400600947 */ /* 0x000fea0003800000 */
[----:B------:R-:W0:Y:S01]  /*ca50*/  S2R R26, SR_CTAID.X ;  /* 0x00000000001a7919 */ /* 0x000e220000002500 */
[----:B------:R-:W2:Y:S01]  /*ca60*/  LDC.64 R20, c[0x0][0x628] ;  /* 0x00018a00ff147b82 */ /* 0x000ea20000000a00 */
[----:B------:R-:W-:Y:S01]  /*ca70*/  ULDC UR5, c[0x0][0x150] ;  /* 0x0000540000057ab9 */ /* 0x000fe20000000800 */
[----:B-1--4-:R-:W-:Y:S01]  /*ca80*/  IMAD.MOV.U32 R18, RZ, RZ, R2 ;  /* 0x000000ffff127224 */ /* 0x012fe200078e0002 */
[----:B------:R-:W1:Y:S01]  /*ca90*/  S2R R28, SR_CTAID.Y ;  /* 0x00000000001c7919 */ /* 0x000e620000002600 */
[----:B------:R-:W-:-:S04]  /*caa0*/  IMAD.MOV.U32 R19, RZ, RZ, R3 ;  /* 0x000000ffff137224 */ /* 0x000fc800078e0003 */
[----:B------:R-:W3:Y:S08]  /*cab0*/  LDC R29, c[0x0][0x144] ;  /* 0x00005100ff1d7b82 */ /* 0x000ef00000000800 */
[----:B------:R-:W4:Y:S08]  /*cac0*/  LDC R6, c[0x0][0x630] ;  /* 0x00018c00ff067b82 */ /* 0x000f300000000800 */
[----:B------:R-:W1:Y:S01]  /*cad0*/  LDC.64 R24, c[0x0][0x620] ;  /* 0x00018800ff187b82 */ /* 0x000e620000000a00 */
[----:B--2---:R-:W-:-:S04]  /*cae0*/  ISETP.NE.U32.AND P0, PT, R20, RZ, PT ;  /* 0x000000ff1400720c */ /* 0x004fc80003f05070 */
[----:B------:R-:W-:Y:S02]  /*caf0*/  ISETP.NE.AND.EX P0, PT, R21, RZ, PT, P0 ;  /* 0x000000ff1500720c */ /* 0x000fe40003f05300 */
[----:B0-----:R-:W-:-:S05]  /*cb00*/  I2FP.F32.U32 R4, R26 ;  /* 0x0000001a00047245 */ /* 0x001fca0000201000 */
[----:B------:R-:W-:-:S04]  /*cb10*/  FMUL R4, R4, UR5 ;  /* 0x0000000504047c20 */ /* 0x000fc80008400000 */
[----:B------:R0:W2:Y:S02]  /*cb20*/  F2I.U32.TRUNC.NTZ R27, R4 ;  /* 0x00000004001b7305 */ /* 0x0000a4000020f000 */
[----:B---34-:R-:W-:Y:S05]  /*cb30*/  @!P0 BRA `(.L_x_215) ;  /* 0x0000000000288947 */ /* 0x018fea0003800000 */
[----:B------:R-:W3:Y:S02]  /*cb40*/  LDC R5, c[0x0][0x634] ;  /* 0x00018d00ff057b82 */ /* 0x000ee40000000800 */
[----:B---3--:R-:W-:-:S05]  /*cb50*/  IADD3 R19, P0, R2, R5, RZ ;  /* 0x0000000502137210 */ /* 0x008fca0007f1e0ff */
[----:B------:R-:W-:-:S04]  /*cb60*/  IMAD.X R23, RZ, RZ, R3, P0 ;  /* 0x000000ffff177224 */ /* 0x000fc800000e0603 */
[----:B0-----:R-:W-:-:S04]  /*cb70*/  IMAD.WIDE.U32 R4, R23, R20, RZ ;  /* 0x0000001417047225 */ /* 0x001fc800078e00ff */
[----:B------:R-:W-:-:S04]  /*cb80*/  IMAD.WIDE.U32 R16, P0, R19, R21, R4 ;  /* 0x0000001513107225 */ /* 0x000fc80007800004 */
[----:B------:R-:W-:-:S04]  /*cb90*/  IMAD.WIDE.U32 R4, R19, R20, RZ ;  /* 0x0000001413047225 */ /* 0x000fc800078e00ff */
[----:B------:R-:W-:Y:S01]  /*cba0*/  IMAD.X R19, RZ, RZ, RZ, P0 ;  /* 0x000000ffff137224 */ /* 0x000fe200000e06ff */
[----:B------:R-:W-:Y:S01]  /*cbb0*/  IADD3 RZ, P0, R5, R16, RZ ;  /* 0x0000001005ff7210 */ /* 0x000fe20007f1e0ff */
[----:B------:R-:W-:-:S04]  /*cbc0*/  IMAD.MOV.U32 R18, RZ, RZ, R17 ;  /* 0x000000ffff127224 */ /* 0x000fc800078e0011 */
[----:B------:R-:W-:-:S08]  /*cbd0*/  IMAD.WIDE.U32.X R18, R23, R21, R18, P0 ;  /* 0x0000001517127225 */ /* 0x000fd000000e0412 */
.L_x_215:
[-CC-:B------:R-:W-:Y:S01]  /*cbe0*/  SHF.R.U64 R22, R18, R6.reuse, R19.reuse ;  /* 0x0000000612167219 */ /* 0x180fe20000001213 */
[----:B------:R-:W3:Y:S01]  /*cbf0*/  LDC.64 R32, c[0x0][0x640] ;  /* 0x00019000ff207b82 */ /* 0x000ee20000000a00 */
[----:B0-----:R-:W-:Y:S01]  /*cc00*/  SHF.R.U32.HI R4, RZ, R6, R19 ;  /* 0x00000006ff047219 */ /* 0x001fe20000011613 */
[----:B--2---:R-:W-:Y:S01]  /*cc10*/  IMAD.MOV R27, RZ, RZ, -R27 ;  /* 0x000000ffff1b7224 */ /* 0x004fe200078e0a1b */
[----:B------:R-:W-:Y:S01]  /*cc20*/  IADD3 R17, P0, RZ, -R22, RZ ;  /* 0x80000016ff117210 */ /* 0x000fe20007f1e0ff */
[----:B------:R-:W-:Y:S01]  /*cc30*/  ULDC UR5, c[0x0][0x154] ;  /* 0x0000550000057ab9 */ /* 0x000fe20000000800 */
[----:B------:R-:W-:Y:S02]  /*cc40*/  IMAD.MOV.U32 R19, RZ, RZ, 0x1 ;  /* 0x00000001ff137424 */ /* 0x000fe400078e00ff */
[----:B------:R-:W-:Y:S01]  /*cc50*/  IMAD R27, R29, R27, R26 ;  /* 0x0000001b1d1b7224 */ /* 0x000fe200078e021a */
[----:B------:R-:W0:Y:S01]  /*cc60*/  LDC R16, c[0x0][0x618] ;  /* 0x00018600ff107b82 */ /* 0x000e220000000800 */
[----:B------:R-:W-:-:S04]  /*cc70*/  IMAD.X R5, RZ, RZ, ~R4, P0 ;  /* 0x000000ffff057224 */ /* 0x000fc800000e0e04 */
[-C--:B-1----:R-:W-:Y:S02]  /*cc80*/  IMAD R6, R5, R24.reuse, RZ ;  /* 0x0000001805067224 */ /* 0x082fe400078e02ff */
[C---:B------:R-:W-:Y:S01]  /*cc90*/  IMAD.WIDE.U32 R4, R17.reuse, R24, R2 ;  /* 0x0000001811047225 */ /* 0x040fe200078e0002 */
[----:B------:R-:W1:Y:S03]  /*cca0*/  LDC R18, c[0x0][0x608] ;  /* 0x00018200ff127b82 */ /* 0x000e660000000800 */
[----:B------:R-:W-:Y:S01]  /*ccb0*/  IMAD R17, R17, R25, R6 ;  /* 0x0000001911117224 */ /* 0x000fe200078e0206 */
[----:B------:R-:W-:-:S03]  /*ccc0*/  I2FP.F32.U32 R6, R28 ;  /* 0x0000001c00067245 */ /* 0x000fc60000201000 */
[----:B------:R-:W-:Y:S01]  /*ccd0*/  IMAD.IADD R5, R5, 0x1, R17 ;  /* 0x0000000105057824 */ /* 0x000fe200078e0211 */
[----:B------:R-:W2:Y:S01]  /*cce0*/  LDC R30, c[0x0][0x658] ;  /* 0x00019600ff1e7b82 */ /* 0x000ea20000000800 */
[----:B---3--:R-:W-:Y:S01]  /*ccf0*/  ISETP.NE.U32.AND P0, PT, R32, RZ, PT ;  /* 0x000000ff2000720c */ /* 0x008fe20003f05070 */
[----:B------:R-:W-:-:S03]  /*cd00*/  IMAD.MOV.U32 R17, RZ, RZ, -0x1 ;  /* 0xffffffffff117424 */ /* 0x000fc600078e00ff */
[----:B------:R-:W-:-:S03]  /*cd10*/  ISETP.NE.AND.EX P0, PT, R33, RZ, PT, P0 ;  /* 0x000000ff2100720c */ /* 0x000fc60003f05300 */
[----:B------:R-:W3:Y:S01]  /*cd20*/  LDC R25, c[0x0][0x148] ;  /* 0x00005200ff197b82 */ /* 0x000ee20000000800 */
[-CC-:B0-----:R-:W-:Y:S02]  /*cd30*/  SHF.R.U64 R20, R4, R16.reuse, R5.reuse ;  /* 0x0000001004147219 */ /* 0x181fe40000001205 */
[----:B------:R-:W-:Y:S01]  /*cd40*/  SHF.R.U32.HI R5, RZ, R16, R5 ;  /* 0x00000010ff057219 */ /* 0x000fe20000011605 */
[----:B------:R-:W-:-:S04]  /*cd50*/  FMUL R16, R6, UR5 ;  /* 0x0000000506107c20 */ /* 0x000fc80008400000 */
[----:B------:R-:W0:Y:S01]  /*cd60*/  LDC R26, c[0x0][0x600] ;  /* 0x00018000ff1a7b82 */ /* 0x000e220000000800 */
[----:B------:R4:W0:Y:S01]  /*cd70*/  F2I.U32.TRUNC.NTZ R23, R16 ;  /* 0x0000001000177305 */ /* 0x000822000020f000 */
[-CC-:B-1----:R-:W-:Y:S02]  /*cd80*/  SHF.R.U64 R6, R20, R18.reuse, R5.reuse ;  /* 0x0000001214067219 */ /* 0x182fe40000001205 */
[----:B------:R-:W-:-:S04]  /*cd90*/  SHF.R.U32.HI R5, RZ, R18, R5 ;  /* 0x00000012ff057219 */ /* 0x000fc80000011605 */
[----:B------:R-:W1:Y:S01]  /*cda0*/  LDC R31, c[0x0][0x648] ;  /* 0x00019200ff1f7b82 */ /* 0x000e620000000800 */
[-CC-:B--2---:R-:W-:Y:S02]  /*cdb0*/  SHF.R.U64 R24, R6, R30.reuse, R5.reuse ;  /* 0x0000001e06187219 */ /* 0x184fe40000001205 */
[-C--:B------:R-:W-:Y:S02]  /*cdc0*/  SHF.L.U32 R17, R17, R30.reuse, RZ ;  /* 0x0000001e11117219 */ /* 0x080fe400000006ff */
[-C--:B------:R-:W-:Y:S01]  /*cdd0*/  SHF.R.U32.HI R5, RZ, R30.reuse, R5 ;  /* 0x0000001eff057219 */ /* 0x080fe20000011605 */
[----:B------:R-:W-:Y:S01]  /*cde0*/  IMAD.MOV.U32 R4, RZ, RZ, R24 ;  /* 0x000000ffff047224 */ /* 0x000fe200078e0018 */
[----:B------:R-:W-:Y:S01]  /*cdf0*/  SHF.L.U32 R30, R19, R30, RZ ;  /* 0x0000001e131e7219 */ /* 0x000fe200000006ff */
[----:B------:R-:W2:Y:S01]  /*ce00*/  LDC R34, c[0x0][0x638] ;  /* 0x00018e00ff227b82 */ /* 0x000ea20000000800 */
[----:B------:R-:W-:-:S07]  /*ce10*/  LOP3.LUT R29, RZ, R17, RZ, 0x33, !PT ;  /* 0x00000011ff1d7212 */ /* 0x000fce00078e33ff */
[----:B------:R-:W0:Y:S01]  /*ce20*/  LDC R35, c[0x0][0x610] ;  /* 0x00018400ff237b82 */ /* 0x000e220000000800 */
[----:B----4-:R-:W-:Y:S05]  /*ce30*/  @!P0 BRA `(.L_x_216) ;  /* 0x0000000000288947 */ /* 0x010fea0003800000 */
[----:B------:R-:W4:Y:S02]  /*ce40*/  LDC R19, c[0x0][0x64c] ;  /* 0x00019300ff137b82 */ /* 0x000f240000000800 */
[----:B----4-:R-:W-:-:S05]  /*ce50*/  IADD3 R19, P0, R24, R19, RZ ;  /* 0x0000001318137210 */ /* 0x010fca0007f1e0ff */
        /* <DEDUP_REMOVED lines=8> */
.L_x_216:
[----:B-1----:R-:W-:Y:S01]  /*cee0*/  SHF.R.U64 R4, R4, R31, R5 ;  /* 0x0000001f04047219 */ /* 0x002fe20000001205 */
[----:B0-----:R-:W-:Y:S01]  /*cef0*/  VIADD R19, R26, 0xffffffff ;  /* 0xffffffff1a137836 */ /* 0x001fe20000000000 */
[----:B------:R-:W-:Y:S01]  /*cf00*/  LOP3.LUT R17, R6, R29, RZ, 0xc0, !PT ;  /* 0x0000001d06117212 */ /* 0x000fe200078ec0ff */
[----:B------:R-:W-:Y:S02]  /*cf10*/  IMAD.MOV R23, RZ, RZ, -R23 ;  /* 0x000000ffff177224 */ /* 0x000fe400078e0a17 */
[----:B------:R-:W-:Y:S02]  /*cf20*/  IMAD.MOV R5, RZ, RZ, -R4 ;  /* 0x000000ffff057224 */ /* 0x000fe400078e0a04 */
[----:B------:R-:W-:Y:S01]  /*cf30*/  IMAD R6, R30, R4, R17 ;  /* 0x000000041e067224 */ /* 0x000fe200078e0211 */
[----:B------:R-:W-:Y:S01]  /*cf40*/  LOP3.LUT R17, R20, R19, RZ, 0xc0, !PT ;  /* 0x0000001314117212 */ /* 0x000fe200078ec0ff */
[----:B---3--:R-:W-:Y:S02]  /*cf50*/  @P3 IMAD R27, R25, R23, R28 ;  /* 0x00000017191b3224 */ /* 0x008fe400078e021c */
[----:B--2---:R-:W-:-:S02]  /*cf60*/  IMAD R4, R5, R34, R24 ;  /* 0x0000002205047224 */ /* 0x004fc400078e0218 */
[----:B------:R-:W-:Y:S02]  /*cf70*/  IMAD R6, R6, R35, R27 ;  /* 0x0000002306067224 */ /* 0x000fe400078e021b */
[----:B------:R-:W-:Y:S02]  /*cf80*/  IMAD R17, R4, R26, R17 ;  /* 0x0000001a04117224 */ /* 0x000fe400078e0211 */
[----:B------:R-:W-:Y:S02]  /*cf90*/  IMAD.MOV.U32 R16, RZ, RZ, 0x1 ;  /* 0x00000001ff107424 */ /* 0x000fe400078e00ff */
[----:B------:R-:W-:Y:S01]  /*cfa0*/  IMAD.MOV.U32 R4, RZ, RZ, R22 ;  /* 0x000000ffff047224 */ /* 0x000fe200078e0016 */
[----:B------:R-:W-:Y:S02]  /*cfb0*/  SEL R5, R17, R6, !P3 ;  /* 0x0000000611057207 */ /* 0x000fe40005800000 */
[----:B------:R-:W-:-:S07]  /*cfc0*/  SEL R6, R6, R17, !P3 ;  /* 0x0000001106067207 */ /* 0x000fce0005800000 */
.L_x_214:
[----:B------:R-:W-:Y:S02]  /*cfd0*/  LOP3.LUT P0, RZ, R16, 0xff, RZ, 0xc0, !PT ;  /* 0x000000ff10ff7812 */ /* 0x000fe4000780c0ff */
[----:B------:R-:W-:-:S11]  /*cfe0*/  LOP3.LUT R201, R201, 0x1, RZ, 0x3c, !PT ;  /* 0x00000001c9c97812 */ /* 0x000fd600078e3cff */
[----:B------:R-:W-:Y:S05]  /*cff0*/  @P0 BRA `(.L_x_217) ;  /* 0xffffff4000f00947 */ /* 0x000fea000383ffff */
[----:B------:R-:W-:Y:S05]  /*d000*/  EXIT ;  /* 0x000000000000794d */ /* 0x000fea0003800000 */
.L_x_13:
[----:B------:R-:W-:-:S08]  /*d010*/  ISETP.NE.AND P0, PT, R12, RZ, PT ;  /* 0x000000ff0c00720c */ /* 0x000fd00003f05270 */
[----:B-----5:R-:W0:-:S00]  /*d020*/  USETMAXREG.DEALLOC.CTAPOOL 0x28 ;  /* 0x00000028000079c8 */ /* 0x020e0000080e0500 */
[----:B------:R-:W-:Y:S05]  /*d030*/  @P0 EXIT ;  /* 0x000000000000094d */ /* 0x000fea0003800000 */
[----:B0-----:R-:W-:Y:S01]  /*d040*/  LOP3.LUT P0, RZ, R15, 0xff, RZ, 0xc0, !PT ;  /* 0x000000ff0fff7812 */ /* 0x001fe2000780c0ff */
[----:B------:R-:W-:Y:S02]  /*d050*/  IMAD.MOV.U32 R12, RZ, RZ, 0x1 ;  /* 0x00000001ff0c7424 */ /* 0x000fe400078e00ff */
[----:B------:R-:W-:-:S10]  /*d060*/  IMAD.MOV.U32 R15, RZ, RZ, RZ ;  /* 0x000000ffff0f7224 */ /* 0x000fd400078e00ff */
[----:B------:R-:W-:Y:S05]  /*d070*/  @!P0 BRA `(.L_x_218) ;  /* 0x0000000c00388947 */ /* 0x000fea0003800000 */
[----:B------:R-:W-:Y:S01]  /*d080*/  LOP3.LUT P0, RZ, R14, 0x1f, RZ, 0xc0, !PT ;  /* 0x0000001f0eff7812 */ /* 0x000fe2000780c0ff */
[----:B------:R-:W-:Y:S01]  /*d090*/  ULDC UR5, c[0x0][0x658] ;  /* 0x0001960000057ab9 */ /* 0x000fe20000000800 */
[----:B------:R-:W-:Y:S01]  /*d0a0*/  UMOV UR7, 0xffffffff ;  /* 0xffffffff00077882 */ /* 0x000fe20000000000 */
[----:B------:R-:W-:Y:S01]  /*d0b0*/  BSSY B0, `(.L_x_218) ;  /* 0x00000ca000007945 */ /* 0x000fe20003800000 */
[----:B------:R-:W-:Y:S01]  /*d0c0*/  USHF.L.U32 UR7, UR7, UR5, URZ ;  /* 0x0000000507077299 */ /* 0x000fe2000800063f */
[C---:B------:R-:W-:Y:S01]  /*d0d0*/  ISETP.NE.AND P2, PT, R13.reuse, RZ, PT ;  /* 0x000000ff0d00720c */ /* 0x040fe20003f45270 */
[----:B------:R-:W-:Y:S01]  /*d0e0*/  IMAD.MOV.U32 R14, RZ, RZ, 0x1 ;  /* 0x00000001ff0e7424 */ /* 0x000fe200078e00ff */
[----:B------:R-:W-:Y:S01]  /*d0f0*/  ISETP.NE.OR P0, PT, R13, RZ, !P0 ;  /* 0x000000ff0d00720c */ /* 0x000fe20004705670 */
[----:B------:R-:W-:Y:S01]  /*d100*/  IMAD.MOV.U32 R12, RZ, RZ, 0x1 ;  /* 0x00000001ff0c7424 */ /* 0x000fe200078e00ff */
[----:B------:R-:W-:Y:S01]  /*d110*/  LOP3.LUT R13, R7, 0x2, RZ, 0xfc, !PT ;  /* 0x00000002070d7812 */ /* 0x000fe200078efcff */
[----:B------:R-:W-:Y:S01]  /*d120*/  IMAD.MOV.U32 R15, RZ, RZ, RZ ;  /* 0x000000ffff0f7224 */ /* 0x000fe200078e00ff */
[----:B------:R-:W-:Y:S01]  /*d130*/  ULDC UR4, c[0x0][0x600] ;  /* 0x0001800000047ab9 */ /* 0x000fe20000000800 */
[----:B------:R-:W-:Y:S01]  /*d140*/  UMOV UR8, 0x1 ;  /* 0x0000000100087882 */ /* 0x000fe20000000000 */
[----:B------:R-:W-:-:S02]  /*d150*/  UIADD3 UR13, UR6, 0x1, URZ ;  /* 0x00000001060d7890 */ /* 0x000fc4000fffe03f */
[----:B------:R-:W-:Y:S02]  /*d160*/  UIADD3 UR4, UR4, -0x1, URZ ;  /* 0xffffffff04047890 */ /* 0x000fe4000fffe03f */
[----:B------:R-:W-:Y:S02]  /*d170*/  USHF.L.U32 UR5, UR8, UR5, URZ ;  /* 0x0000000508057299 */ /* 0x000fe4000800063f */
[----:B------:R-:W-:Y:S01]  /*d180*/  ULOP3.LUT UR7, URZ, UR7, URZ, 0x33, !UPT ;  /* 0x000000073f077292 */ /* 0x000fe2000f8e333f */
[----:B------:R-:W-:-:S11]  /*d190*/  ULDC.64 UR30, c[0x0][0x198] ;  /* 0x00006600001e7ab9 */ /* 0x000fd60000000a00 */
.L_x_230:
[----:B------:R-:W-:-:S03]  /*d1a0*/  UMOV UR8, 0xffffffff ;  /* 0xffffffff00087882 */ /* 0x000fc60000000000 */
[----:B------:R-:W-:Y:S05]  /*d1b0*/  BRA.DIV UR8, `(.L_x_219) ;  /* 0x0000000e08e47947 */ /* 0x000fea000b800000 */
[----:B------:R-:W-:-:S13]  /*d1c0*/  ELECT P1, URZ, PT ;  /* 0x00000000003f782f */ /* 0x000fda0003820000 */
.L_x_242:
[----:B------:R-:W0:Y:S01]  /*d1d0*/  LDC R10, c[0x0][0x28c] ;  /* 0x0000a300ff0a7b82 */ /* 0x000e220000000800 */
[----:B------:R-:W-:Y:S01]  /*d1e0*/  BSSY B1, `(.L_x_220) ;  /* 0x0000043000017945 */ /* 0x000fe20003800000 */
[----:B0-----:R-:W-:-:S13]  /*d1f0*/  ISETP.LT.OR P1, PT, R10, 0x1, !P1 ;  /* 0x000000010a00780c */ /* 0x001fda0004f21670 */
[----:B------:R-:W-:Y:S05]  /*d200*/  @P1 BRA `(.L_x_221) ;  /* 0x0000000400001947 */ /* 0x000fea0003800000 */
[----:B------:R-:W-:Y:S02]  /*d210*/  IMAD.SHL.U32 R16, R6, 0x40, RZ ;  /* 0x0000004006107824 */ /* 0x000fe400078e00ff */
[----:B------:R-:W-:Y:S02]  /*d220*/  IMAD R17, R5, 0xb0, RZ ;  /* 0x000000b005117824 */ /* 0x000fe400078e02ff */
[----:B------:R-:W-:Y:S02]  /*d230*/  IMAD.MOV.U32 R18, RZ, RZ, RZ ;  /* 0x000000ffff127224 */ /* 0x000fe400078e00ff */
[----:B------:R-:W-:Y:S02]  /*d240*/  IMAD.U32 R20, RZ, RZ, UR13 ;  /* 0x0000000dff147e24 */ /* 0x000fe4000f8e00ff */
[----:B------:R-:W-:Y:S02]  /*d250*/  IMAD.MOV.U32 R5, RZ, RZ, R12 ;  /* 0x000000ffff057224 */ /* 0x000fe400078e000c */
[----:B------:R-:W-:-:S07]  /*d260*/  IMAD.MOV.U32 R6, RZ, RZ, R15 ;  /* 0x000000ffff067224 */ /* 0x000fce00078e000f */
.L_x_225:
[----:B------:R-:W0:Y:S01]  /*d270*/  S2R R11, SR_CgaCtaId ;  /* 0x00000000000b7919 */ /* 0x000e220000008800 */
[----:B------:R-:W-:-:S04]  /*d280*/  MOV R10, 0x400 ;  /* 0x00000400000a7802 */ /* 0x000fc80000000f00 */
[----:B0-----:R-:W-:Y:S02]  /*d290*/  LEA R21, R11, R10, 0x18 ;  /* 0x0000000a0b157211 */ /* 0x001fe400078ec0ff */
[----:B------:R-:W-:Y:S01]  /*d2a0*/  SHF.L.U32 R10, R5, 0x1f, RZ ;  /* 0x0000001f050a7819 */ /* 0x000fe200000006ff */
[----:B------:R-:W0:Y:S02]  /*d2b0*/  @!P2 LDC R11, c[0x0][0x500] ;  /* 0x00014000ff0bab82 */ /* 0x000e240000000800 */
[----:B------:R-:W-:-:S04]  /*d2c0*/  IMAD R19, R6, 0x8, R21 ;  /* 0x0000000806137824 */ /* 0x000fc800078e0215 */
[----:B------:R-:W1:Y:S02]  /*d2d0*/  SYNCS.PHASECHK.TRANS64.TRYWAIT P1, [R19+URZ+0x18], R10 ;  /* 0x0000180a130075a7 */ /* 0x000e64000802017f */
[----:B-1----:R-:W-:Y:S05]  /*d2e0*/  @!P1 BRA `(.L_x_222) ;  /* 0x0000000c00b89947 */ /* 0x002fea0003800000 */
.L_x_243:
[----:B-1----:R-:W-:Y:S01]  /*d2f0*/  PRMT R10, R13, 0x9910, RZ ;  /* 0x000099100d0a7816 */ /* 0x002fe200000000ff */
[----:B0-----:R0:W-:Y:S03]  /*d300*/  @!P2 SYNCS.ARRIVE.TRANS64 RZ, [R19+URZ], R11 ;  /* 0x0000000b13ffa9a7 */ /* 0x0011e6000800003f */
[----:B------:R-:W-:-:S13]  /*d310*/  ISETP.NE.AND P1, PT, R10, 0x2, PT ;  /* 0x000000020a00780c */ /* 0x000fda0003f25270 */
[----:B0-----:R-:W-:Y:S05]  /*d320*/  @P1 BRA `(.L_x_223) ;  /* 0x0000000000041947 */ /* 0x001fea0003800000 */
[----:B------:R-:W-:Y:S01]  /*d330*/  BPT.TRAP 0x1 ;  /* 0x000000040000795c */ /* 0x000fe20000300000 */
.L_x_223:
[----:B------:R-:W-:Y:S05]  /*d340*/  @P0 BRA `(.L_x_224) ;  /* 0x0000000000040947 */ /* 0x000fea0003800000 */
[----:B------:R-:W-:Y:S01]  /*d350*/  BPT.TRAP 0x1 ;  /* 0x000000040000795c */ /* 0x000fe20000300000 */
.L_x_224:
[--C-:B------:R-:W-:Y:S01]  /*d360*/  IMAD R10, R6, 0x4000, R21.reuse ;  /* 0x00004000060a7824 */ /* 0x100fe200078e0215 */
[----:B------:R-:W-:Y:S01]  /*d370*/  R2UR UR34, R18 ;  /* 0x00000000122272ca */ /* 0x000fe200000e0000 */
[----:B------:R-:W-:Y:S01]  /*d380*/  IMAD R21, R6, 0xb000, R21 ;  /* 0x0000b00006157824 */ /* 0x000fe200078e0215 */
[----:B------:R-:W-:Y:S01]  /*d390*/  R2UR UR33, R19 ;  /* 0x00000000132172ca */ /* 0x000fe200000e0000 */
[----:B------:R-:W-:Y:S01]  /*d3a0*/  VIADD R20, R20, 0xffffffff ;  /* 0xffffffff14147836 */ /* 0x000fe20000000000 */
[----:B------:R-:W-:Y:S01]  /*d3b0*/  R2UR UR24, R10 ;  /* 0x000000000a1872ca */ /* 0x000fe200000e0000 */
[----:B------:R-:W-:Y:S01]  /*d3c0*/  UIADD3 UR14, UP0, UR30, 0xf0, URZ ;  /* 0x000000f01e0e7890 */ /* 0x000fe2000ff1e03f */
[----:B------:R-:W-:Y:S01]  /*d3d0*/  R2UR UR8, R21 ;  /* 0x00000000150872ca */ /* 0x000fe200000e0000 */
[----:B------:R-:W-:Y:S01]  /*d3e0*/  UIADD3 UR38, UP1, UR30, 0x1f0, URZ ;  /* 0x000001f01e267890 */ /* 0x000fe2000ff3e03f */
[----:B------:R-:W-:Y:S01]  /*d3f0*/  R2UR UR36, R4 ;  /* 0x00000000042472ca */ /* 0x000fe200000e0000 */
[----:B------:R-:W-:Y:S01]  /*d400*/  UIADD3.X UR15, URZ, UR31, URZ, UP0, !UPT ;  /* 0x0000001f3f0f7290 */ /* 0x000fe200087fe43f */
[----:B------:R-:W-:Y:S01]  /*d410*/  R2UR UR35, R16 ;  /* 0x00000000102372ca */ /* 0x000fe200000e0000 */
[----:B------:R-:W-:Y:S01]  /*d420*/  UIADD3.X UR39, URZ, UR31, URZ, UP1, !UPT ;  /* 0x0000001f3f277290 */ /* 0x000fe20008ffe43f */
[----:B------:R-:W-:Y:S01]  /*d430*/  R2UR UR19, R17 ;  /* 0x00000000111372ca */ /* 0x000fe200000e0000 */
[----:B------:R-:W-:Y:S01]  /*d440*/  UIADD3 UR26, UR34, 0x80, URZ ;  /* 0x00000080221a7890 */ /* 0x000fe2000fffe03f */
[----:B------:R-:W-:Y:S01]  /*d450*/  ISETP.GT.AND P4, PT, R20, 0x1, PT ;  /* 0x000000011400780c */ /* 0x000fe20003f84270 */
[----:B------:R-:W-:Y:S01]  /*d460*/  VIADD R6, R6, 0x1 ;  /* 0x0000000106067836 */ /* 0x000fe20000000000 */
[----:B------:R-:W-:Y:S01]  /*d470*/  UMOV UR22, 0x0 ;  /* 0x0000000000167882 */ /* 0x000fe20000000000 */
[----:B------:R-:W-:Y:S01]  /*d480*/  UIADD3 UR32, UR24, 0x100, URZ ;  /* 0x0000010018207890 */ /* 0x000fe2000fffe03f */
[----:B------:R-:W-:Y:S01]  /*d490*/  VIADD R18, R18, 0x100 ;  /* 0x0000010012127836 */ /* 0x000fe20000000000 */
[----:B------:R-:W-:Y:S01]  /*d4a0*/  UIADD3 UR24, UR24, 0x2100, URZ ;  /* 0x0000210018187890 */ /* 0x000fe2000fffe03f */
[----:B------:R-:W-:Y:S01]  /*d4b0*/  ISETP.NE.AND P1, PT, R6, 0x3, PT ;  /* 0x000000030600780c */ /* 0x000fe20003f25270 */
[----:B------:R-:W-:-:S02]  /*d4c0*/  UIADD3 UR16, UR8, 0xc100, URZ ;  /* 0x0000c10008107890 */ /* 0x000fc4000fffe03f */
[----:B------:R-:W-:Y:S01]  /*d4d0*/  UIADD3 UR8, UR8, 0x11900, URZ ;  /* 0x0001190008087890 */ /* 0x000fe2000fffe03f */
[----:B------:R-:W-:Y:S01]  /*d4e0*/  SEL R10, RZ, 0x1, P1 ;  /* 0x00000001ff0a7807 */ /* 0x000fe20000800000 */
[----:B------:R-:W-:Y:S01]  /*d4f0*/  UMOV UR23, 0x10000000 ;  /* 0x1000000000177882 */ /* 0x000fe20000000000 */
[----:B------:R-:W-:Y:S01]  /*d500*/  UMOV UR25, UR33 ;  /* 0x0000002100197c82 */ /* 0x000fe20008000000 */
[----:B------:R-:W-:Y:S01]  /*d510*/  UMOV UR28, UR36 ;  /* 0x00000024001c7c82 */ /* 0x000fe20008000000 */
[----:B------:R-:W-:Y:S01]  /*d520*/  UMOV UR27, UR35 ;  /* 0x00000023001b7c82 */ /* 0x000fe20008000000 */
[----:B------:R-:W-:Y:S01]  /*d530*/  UMOV UR17, UR33 ;  /* 0x0000002100117c82 */ /* 0x000fe20008000000 */
[----:B------:R-:W-:Y:S01]  /*d540*/  UMOV UR18, UR34 ;  /* 0x0000002200127c82 */ /* 0x000fe20008000000 */
[----:B------:R-:W-:Y:S01]  /*d550*/  UMOV UR20, UR36 ;  /* 0x0000002400147c82 */ /* 0x000fe20008000000 */
[----:B------:R0:W-:Y:S01]  /*d560*/  UTMALDG.3D [UR32], [UR14], desc[UR22] ;  /* 0x000016200e0075b4 */ /* 0x0001e20008011000 */
[----:B------:R-:W-:Y:S01]  /*d570*/  UMOV UR9, UR33 ;  /* 0x0000002100097c82 */ /* 0x000fe20008000000 */
[----:B------:R-:W-:Y:S01]  /*d580*/  UMOV UR11, UR19 ;  /* 0x00000013000b7c82 */ /* 0x000fe20008000000 */
[----:B------:R-:W-:Y:S01]  /*d590*/  UMOV UR12, UR36 ;  /* 0x00000024000c7c82 */ /* 0x000fe20008000000 */
[----:B------:R-:W-:Y:S01]  /*d5a0*/  UMOV UR10, UR26 ;  /* 0x0000001a000a7c82 */ /* 0x000fe20008000000 */
[----:B------:R-:W-:-:S02]  /*d5b0*/  LOP3.LUT R5, R5, R10, RZ, 0x3c, !PT ;  /* 0x0000000a05057212 */ /* 0x000fc400078e3cff */
[----:B------:R-:W-:Y:S01]  /*d5c0*/  SEL R6, R6, RZ, P1 ;  /* 0x000000ff06067207 */ /* 0x000fe20000800000 */
[----:B------:R0:W-:Y:S01]  /*d5d0*/  UTMALDG.3D [UR24], [UR14], desc[UR22] ;  /* 0x000016180e0075b4 */ /* 0x0001e20008011000 */
[----:B------:R0:W-:Y:S01]  /*d5e0*/  UTMALDG.3D [UR16], [UR38], desc[UR22] ;  /* 0x00001610260075b4 */ /* 0x0001e20008011000 */
[----:B------:R0:W-:Y:S02]  /*d5f0*/  UTMALDG.3D [UR8], [UR38], desc[UR22] ;  /* 0x00001608260075b4 */ /* 0x0001e40008011000 */
[----:B0-----:R-:W-:Y:S05]  /*d600*/  @P4 BRA `(.L_x_225) ;  /* 0xfffffffc00184947 */ /* 0x001fea000383ffff */
.L_x_221:
[----:B------:R-:W-:Y:S05]  /*d610*/  BSYNC B1 ;  /* 0x0000000000017941 */ /* 0x000fea0003800000 */
.L_x_220:
[----:B------:R-:W-:Y:S01]  /*d620*/  LOP3.LUT P5, RZ, R14, 0xff, RZ, 0xc0, !PT ;  /* 0x000000ff0eff7812 */ /* 0x000fe200078ac0ff */
[----:B------:R-:W-:Y:S01]  /*d630*/  VIADD R6, R15, UR6 ;  /* 0x000000060f067c36 */ /* 0x000fe20008000000 */
[----:B------:R-:W-:Y:S01]  /*d640*/  ULDC.64 UR8, c[0x0][0x650] ;  /* 0x0001940000087ab9 */ /* 0x000fe20000000a00 */
[----:B------:R-:W-:Y:S01]  /*d650*/  IMAD.U32 R11, RZ, RZ, UR6 ;  /* 0x00000006ff0b7e24 */ /* 0x000fe2000f8e00ff */
[----:B------:R-:W-:Y:S01]  /*d660*/  UISETP.GE.U32.AND UP0, UPT, UR6, 0x3, UPT ;  /* 0x000000030600788c */ /* 0x000fe2000bf06070 */
[----:B------:R-:W-:Y:S01]  /*d670*/  BSSY B1, `(.L_x_226) ;  /* 0x000006b000017945 */ /* 0x000fe20003800000 */
[----:B------:R-:W-:Y:S02]  /*d680*/  ISETP.GT.U32.AND P1, PT, R6, 0x2, PT ;  /* 0x000000020600780c */ /* 0x000fe40003f24070 */
[----:B------:R-:W-:Y:S02]  /*d690*/  PRMT R14, RZ, 0x7610, R14 ;  /* 0x00007610ff0e7816 */ /* 0x000fe4000000000e */
[----:B------:R-:W-:-:S02]  /*d6a0*/  ISETP.LT.U32.AND P1, PT, R11, 0x3, P1 ;  /* 0x000000030b00780c */ /* 0x000fc40000f21070 */
[----:B------:R-:W-:Y:S01]  /*d6b0*/  PLOP3.LUT P4, PT, PT, PT, UP0, 0x80, 0x0 ;  /* 0x000000000000781c */ /* 0x000fe20003f8f008 */
[----:B------:R-:W0:Y:S01]  /*d6c0*/  @P5 S2R R5, SR_CgaCtaId ;  /* 0x0000000000055919 */ /* 0x000e220000008800 */
[----:B------:R-:W-:-:S04]  /*d6d0*/  @P5 MOV R4, 0x400 ;  /* 0x0000040000045802 */ /* 0x000fc80000000f00 */
[----:B0-----:R-:W-:Y:S01]  /*d6e0*/  @P5 LEA R10, R5, R4, 0x18 ;  /* 0x00000004050a5211 */ /* 0x001fe200078ec0ff */
[----:B------:R-:W-:-:S03]  /*d6f0*/  IMAD.WIDE.U32 R4, R6, -0x55555555, RZ ;  /* 0xaaaaaaab06047825 */ /* 0x000fc600078e00ff */
[----:B------:R0:W-:Y:S01]  /*d700*/  @P5 SYNCS.ARRIVE.TRANS64.A1T0 RZ, [R10+URZ+0x68], RZ ;  /* 0x000068ff0aff59a7 */ /* 0x0001e2000810003f */
[----:B------:R-:W-:Y:S01]  /*d710*/  IADD3 R2, P5, R2, R8, RZ ;  /* 0x0000000802027210 */ /* 0x000fe20007fbe0ff */
[----:B------:R-:W-:Y:S01]  /*d720*/  IMAD.MOV.U32 R4, RZ, RZ, -0x1 ;  /* 0xffffffffff047424 */ /* 0x000fe200078e00ff */
[----:B------:R-:W-:Y:S02]  /*d730*/  SHF.R.U32.HI R11, RZ, 0x1, R5 ;  /* 0x00000001ff0b7819 */ /* 0x000fe40000011605 */
[----:B------:R-:W-:Y:S01]  /*d740*/  SEL R5, RZ, 0x1, !P1 ;  /* 0x00000001ff057807 */ /* 0x000fe20004800000 */
[----:B------:R-:W-:Y:S01]  /*d750*/  IMAD.X R3, R3, 0x1, R0, P5 ;  /* 0x0000000103037824 */ /* 0x000fe200028e0600 */
[----:B------:R-:W-:Y:S01]  /*d760*/  ISETP.GE.U32.AND P1, PT, R2, UR8, PT ;  /* 0x0000000802007c0c */ /* 0x000fe2000bf26070 */
[----:B------:R-:W-:Y:S01]  /*d770*/  IMAD R15, R11, -0x3, R6 ;  /* 0xfffffffd0b0f7824 */ /* 0x000fe200078e0206 */
[----:B------:R-:W-:Y:S01]  /*d780*/  LOP3.LUT R12, R12, R5, RZ, 0x3c, !PT ;  /* 0x000000050c0c7212 */ /* 0x000fe200078e3cff */
[----:B------:R-:W-:Y:S01]  /*d790*/  IMAD.MOV.U32 R6, RZ, RZ, -0x1 ;  /* 0xffffffffff067424 */ /* 0x000fe200078e00ff */
[----:B------:R-:W-:Y:S01]  /*d7a0*/  ISETP.GE.U32.AND.EX P1, PT, R3, UR9, PT, P1 ;  /* 0x0000000903007c0c */ /* 0x000fe2000bf26110 */
[----:B------:R-:W-:Y:S01]  /*d7b0*/  IMAD.MOV.U32 R5, RZ, RZ, -0x1 ;  /* 0xffffffffff057424 */ /* 0x000fe200078e00ff */
[----:B------:R-:W-:-:S02]  /*d7c0*/  @P4 LOP3.LUT R12, R12, 0x1, R11, 0x78, !PT ;  /* 0x000000010c0c4812 */ /* 0x000fc400078e780b */
[----:B0-----:R-:W-:-:S09]  /*d7d0*/  PRMT R10, RZ, 0x7610, R10 ;  /* 0x00007610ff0a7816 */ /* 0x001fd2000000000a */
[----:B------:R-:W-:Y:S05]  /*d7e0*/  @P1 BRA `(.L_x_227) ;  /* 0x00000004004c1947 */ /* 0x000fea0003800000 */
[----:B------:R-:W0:Y:S01]  /*d7f0*/  S2R R17, SR_CTAID.X ;  /* 0x0000000000117919 */ /* 0x000e220000002500 */
[----:B------:R-:W-:Y:S01]  /*d800*/  ULDC.64 UR8, c[0x0][0x628] ;  /* 0x00018a0000087ab9 */ /* 0x000fe20000000a00 */
[----:B------:R-:W1:Y:S01]  /*d810*/  LDC R18, c[0x0][0x144] ;  /* 0x00005100ff127b82 */ /* 0x000e620000000800 */
[----:B------:R-:W-:Y:S01]  /*d820*/  ISETP.NE.U32.AND P1, PT, RZ, UR8, PT ;  /* 0x00000008ff007c0c */ /* 0x000fe2000bf25070 */
[----:B------:R-:W2:Y:S01]  /*d830*/  S2R R6, SR_CTAID.Y ;  /* 0x0000000000067919 */ /* 0x000ea20000002600 */
[----:B------:R-:W-:Y:S01]  /*d840*/  ULDC UR10, c[0x0][0x150] ;  /* 0x00005400000a7ab9 */ /* 0x000fe20000000800 */
[----:B------:R-:W-:Y:S01]  /*d850*/  ULDC UR11, c[0x0][0x630] ;  /* 0x00018c00000b7ab9 */ /* 0x000fe20000000800 */
[----:B------:R-:W-:Y:S01]  /*d860*/  ISETP.NE.AND.EX P1, PT, RZ, UR9, PT, P1 ;  /* 0x00000009ff007c0c */ /* 0x000fe2000bf25310 */
[----:B------:R-:W-:Y:S01]  /*d870*/  IMAD.MOV.U32 R4, RZ, RZ, R2 ;  /* 0x000000ffff047224 */ /* 0x000fe200078e0002 */
[----:B0-----:R-:W-:-:S05]  /*d880*/  I2FP.F32.U32 R5, R17 ;  /* 0x0000001100057245 */ /* 0x001fca0000201000 */
[----:B------:R-:W-:Y:S01]  /*d890*/  FMUL R20, R5, UR10 ;  /* 0x0000000a05147c20 */ /* 0x000fe20008400000 */
[----:B------:R-:W-:-:S05]  /*d8a0*/  IMAD.MOV.U32 R5, RZ, RZ, R3 ;  /* 0x000000ffff057224 */ /* 0x000fca00078e0003 */
[----:B--2---:R-:W-:Y:S05]  /*d8b0*/  @!P1 BRA `(.L_x_228) ;  /* 0x0000000000289947 */ /* 0x004fea0003800000 */
[----:B------:R-:W-:Y:S02]  /*d8c0*/  ULDC UR10, c[0x0][0x634] ;  /* 0x00018d00000a7ab9 */ /* 0x000fe40000000800 */
[----:B------:R-:W-:-:S05]  /*d8d0*/  IADD3 R5, P1, R2, UR10, RZ ;  /* 0x0000000a02057c10 */ /* 0x000fca000ff3e0ff */
[----:B------:R-:W-:-:S04]  /*d8e0*/  IMAD.X R19, RZ, RZ, R3, P1 ;  /* 0x000000ffff137224 */ /* 0x000fc800008e0603 */
[----:B------:R-:W-:-:S04]  /*d8f0*/  IMAD.WIDE.U32 R10, R19, UR8, RZ ;  /* 0x00000008130a7c25 */ /* 0x000fc8000f8e00ff */
[----:B------:R-:W-:-:S04]  /*d900*/  IMAD.WIDE.U32 R10, P1, R5, UR9, R10 ;  /* 0x00000009050a7c25 */ /* 0x000fc8000f82000a */
[----:B------:R-:W-:-:S04]  /*d910*/  IMAD.WIDE.U32 R4, R5, UR8, RZ ;  /* 0x0000000805047c25 */ /* 0x000fc8000f8e00ff */
[----:B------:R-:W-:Y:S01]  /*d920*/  IMAD.MOV.U32 R4, RZ, RZ, R11 ;  /* 0x000000ffff047224 */ /* 0x000fe200078e000b */
[----:B------:R-:W-:Y:S01]  /*d930*/  IADD3 RZ, P4, R5, R10, RZ ;  /* 0x0000000a05ff7210 */ /* 0x000fe20007f9e0ff */
[----:B------:R-:W-:-:S04]  /*d940*/  IMAD.X R5, RZ, RZ, RZ, P1 ;  /* 0x000000ffff057224 */ /* 0x000fc800008e06ff */
[----:B------:R-:W-:-:S08]  /*d950*/  IMAD.WIDE.U32.X R4, R19, UR9, R4, P4 ;  /* 0x0000000913047c25 */ /* 0x000fd0000a0e0404 */
.L_x_228:
[--C-:B------:R-:W-:Y:S01]  /*d960*/  SHF.R.U64 R16, R4, UR11, R5.reuse ;  /* 0x0000000b04107c19 */ /* 0x100fe20008001205 */
[----:B------:R-:W0:Y:S01]  /*d970*/  F2I.U32.TRUNC.NTZ R20, R20 ;  /* 0x0000001400147305 */ /* 0x000e22000020f000 */
[----:B------:R-:W-:Y:S01]  /*d980*/  SHF.R.U32.HI R4, RZ, UR11, R5 ;  /* 0x0000000bff047c19 */ /* 0x000fe20008011605 */
[----:B------:R-:W-:Y:S01]  /*d990*/  ULDC.64 UR8, c[0x0][0x620] ;  /* 0x0001880000087ab9 */ /* 0x000fe20000000a00 */
[----:B------:R-:W-:Y:S01]  /*d9a0*/  IADD3 R11, P1, RZ, -R16, RZ ;  /* 0x80000010ff0b7210 */ /* 0x000fe20007f3e0ff */
[----:B------:R-:W-:Y:S01]  /*d9b0*/  ULDC.64 UR10, c[0x0][0x640] ;  /* 0x00019000000a7ab9 */ /* 0x000fe20000000a00 */
[----:B------:R-:W2:Y:S03]  /*d9c0*/  LDC R21, c[0x0][0x148] ;  /* 0x00005200ff157b82 */ /* 0x000ea60000000800 */
[----:B------:R-:W-:Y:S01]  /*d9d0*/  IMAD.X R4, RZ, RZ, ~R4, P1 ;  /* 0x000000ffff047224 */ /* 0x000fe200008e0e04 */
[----:B------:R-:W-:-:S03]  /*d9e0*/  ISETP.NE.U32.AND P1, PT, RZ, UR10, PT ;  /* 0x0000000aff007c0c */ /* 0x000fc6000bf25070 */
[----:B------:R-:W-:Y:S01]  /*d9f0*/  IMAD R10, R4, UR8, RZ ;  /* 0x00000008040a7c24 */ /* 0x000fe2000f8e02ff */
[----:B------:R-:W-:Y:S01]  /*da00*/  ISETP.NE.AND.EX P1, PT, RZ, UR11, PT, P1 ;  /* 0x0000000bff007c0c */ /* 0x000fe2000bf25310 */
[----:B------:R-:W-:Y:S01]  /*da10*/  IMAD.WIDE.U32 R4, R11, UR8, R2 ;  /* 0x000000080b047c25 */ /* 0x000fe2000f8e0002 */
[----:B------:R-:W-:-:S03]  /*da20*/  ULDC UR8, c[0x0][0x618] ;  /* 0x0001860000087ab9 */ /* 0x000fc60000000800 */
[----:B------:R-:W-:Y:S01]  /*da30*/  IMAD R11, R11, UR9, R10 ;  /* 0x000000090b0b7c24 */ /* 0x000fe2000f8e020a */
[----:B------:R-:W-:Y:S01]  /*da40*/  ULDC UR9, c[0x0][0x154] ;  /* 0x0000550000097ab9 */ /* 0x000fe20000000800 */
[----:B0-----:R-:W-:Y:S02]  /*da50*/  IMAD.MOV R10, RZ, RZ, -R20 ;  /* 0x000000ffff0a7224 */ /* 0x001fe400078e0a14 */
[----:B------:R-:W-:Y:S02]  /*da60*/  IMAD.IADD R5, R5, 0x1, R11 ;  /* 0x0000000105057824 */ /* 0x000fe400078e020b */
[----:B-1----:R-:W-:Y:S01]  /*da70*/  IMAD R17, R18, R10, R17 ;  /* 0x0000000a12117224 */ /* 0x002fe200078e0211 */
[----:B------:R-:W-:Y:S02]  /*da80*/  I2FP.F32.U32 R10, R6 ;  /* 0x00000006000a7245 */ /* 0x000fe40000201000 */
[--C-:B------:R-:W-:Y:S02]  /*da90*/  SHF.R.U64 R18, R4, UR8, R5.reuse ;  /* 0x0000000804127c19 */ /* 0x100fe40008001205 */
[----:B------:R-:W-:Y:S01]  /*daa0*/  SHF.R.U32.HI R5, RZ, UR8, R5 ;  /* 0x00000008ff057c19 */ /* 0x000fe20008011605 */
[----:B------:R-:W-:Y:S01]  /*dab0*/  FMUL R10, R10, UR9 ;  /* 0x000000090a0a7c20 */ /* 0x000fe20008400000 */
[----:B------:R-:W-:-:S02]  /*dac0*/  ULDC UR8, c[0x0][0x608] ;  /* 0x0001820000087ab9 */ /* 0x000fc40000000800 */
[--C-:B------:R-:W-:Y:S01]  /*dad0*/  SHF.R.U64 R20, R18, UR8, R5.reuse ;  /* 0x0000000812147c19 */ /* 0x100fe20008001205 */
[----:B------:R0:W1:Y:S01]  /*dae0*/  F2I.U32.TRUNC.NTZ R22, R10 ;  /* 0x0000000a00167305 */ /* 0x000062000020f000 */
[----:B------:R-:W-:Y:S01]  /*daf0*/  SHF.R.U32.HI R5, RZ, UR8, R5 ;  /* 0x00000008ff057c19 */ /* 0x000fe20008011605 */
[----:B------:R-:W-:-:S03]  /*db00*/  ULDC UR8, c[0x0][0x658] ;  /* 0x0001960000087ab9 */ /* 0x000fc60000000800 */
[--C-:B------:R-:W-:Y:S02]  /*db10*/  SHF.R.U64 R19, R20, UR8, R5.reuse ;  /* 0x0000000814137c19 */ /* 0x100fe40008001205 */
[----:B------:R-:W-:-:S03]  /*db20*/  SHF.R.U32.HI R23, RZ, UR8, R5 ;  /* 0x00000008ff177c19 */ /* 0x000fc60008011605 */
[----:B------:R-:W-:Y:S02]  /*db30*/  IMAD.MOV.U32 R4, RZ, RZ, R19 ;  /* 0x000000ffff047224 */ /* 0x000fe400078e0013 */
[----:B------:R-:W-:Y:S01]  /*db40*/  IMAD.MOV.U32 R5, RZ, RZ, R23 ;  /* 0x000000ffff057224 */ /* 0x000fe200078e0017 */
[----:B0-----:R-:W-:Y:S06]  /*db50*/  @!P1 BRA `(.L_x_229) ;  /* 0x0000000000289947 */ /* 0x001fec0003800000 */
        /* <DEDUP_REMOVED lines=10> */
.L_x_229:
[----:B------:R-:W-:Y:S01]  /*dc00*/  ULDC UR8, c[0x0][0x648] ;  /* 0x0001920000087ab9 */ /* 0x000fe20000000800 */
[----:B-1----:R-:W-:Y:S01]  /*dc10*/  IMAD.MOV R22, RZ, RZ, -R22 ;  /* 0x000000ffff167224 */ /* 0x002fe200078e0a16 */
[----:B------:R-:W-:Y:S01]  /*dc20*/  SHF.R.U64 R5, R4, UR8, R5 ;  /* 0x0000000804057c19 */ /* 0x000fe20008001205 */
[----:B------:R-:W-:Y:S01]  /*dc30*/  ULDC UR8, c[0x0][0x638] ;  /* 0x00018e0000087ab9 */ /* 0x000fe20000000800 */
[----:B------:R-:W-:Y:S01]  /*dc40*/  LOP3.LUT R4, R20, UR7, RZ, 0xc0, !PT ;  /* 0x0000000714047c12 */ /* 0x000fe2000f8ec0ff */
[----:B--2---:R-:W-:Y:S01]  /*dc50*/  @P3 IMAD R17, R21, R22, R6 ;  /* 0x0000001615113224 */ /* 0x004fe200078e0206 */
[----:B------:R-:W-:Y:S01]  /*dc60*/  LOP3.LUT R18, R18, UR4, RZ, 0xc0, !PT ;  /* 0x0000000412127c12 */ /* 0x000fe2000f8ec0ff */
[----:B------:R-:W-:Y:S01]  /*dc70*/  IMAD.MOV R6, RZ, RZ, -R5 ;  /* 0x000000ffff067224 */ /* 0x000fe200078e0a05 */
[----:B------:R-:W-:Y:S01]  /*dc80*/  ULDC UR9, c[0x0][0x610] ;  /* 0x0001840000097ab9 */ /* 0x000fe20000000800 */
[----:B------:R-:W-:Y:S02]  /*dc90*/  IMAD R4, R5, UR5, R4 ;  /* 0x0000000505047c24 */ /* 0x000fe4000f8e0204 */
[----:B------:R-:W-:Y:S01]  /*dca0*/  IMAD R19, R6, UR8, R19 ;  /* 0x0000000806137c24 */ /* 0x000fe2000f8e0213 */
[----:B------:R-:W-:Y:S01]  /*dcb0*/  ULDC UR8, c[0x0][0x600] ;  /* 0x0001800000087ab9 */ /* 0x000fe20000000800 */
[----:B------:R-:W-:-:S02]  /*dcc0*/  IMAD R17, R4, UR9, R17 ;  /* 0x0000000904117c24 */ /* 0x000fc4000f8e0211 */
[----:B------:R-:W-:Y:S02]  /*dcd0*/  IMAD R6, R19, UR8, R18 ;  /* 0x0000000813067c24 */ /* 0x000fe4000f8e0212 */
[----:B------:R-:W-:Y:S02]  /*dce0*/  IMAD.MOV.U32 R10, RZ, RZ, 0x1 ;  /* 0x00000001ff0a7424 */ /* 0x000fe400078e00ff */
[----:B------:R-:W-:Y:S01]  /*dcf0*/  IMAD.MOV.U32 R4, RZ, RZ, R16 ;  /* 0x000000ffff047224 */ /* 0x000fe200078e0010 */
[----:B------:R-:W-:Y:S02]  /*dd00*/  SEL R5, R6, R17, !P3 ;  /* 0x0000001106057207 */ /* 0x000fe40005800000 */
[----:B------:R-:W-:-:S07]  /*dd10*/  SEL R6, R17, R6, !P3 ;  /* 0x0000000611067207 */ /* 0x000fce0005800000 */
.L_x_227:
[----:B------:R-:W-:Y:S05]  /*dd20*/  BSYNC B1 ;  /* 0x0000000000017941 */ /* 0x000fea0003800000 */
.L_x_226:
[----:B------:R-:W-:-:S13]  /*dd30*/  LOP3.LUT P1, RZ, R10, 0xff, RZ, 0xc0, !PT ;  /* 0x000000ff0aff7812 */ /* 0x000fda000782c0ff */
[----:B------:R-:W-:Y:S05]  /*dd40*/  @P1 BRA `(.L_x_230) ;  /* 0xfffffff400141947 */ /* 0x000fea000383ffff */
[----:B------:R-:W-:Y:S05]  /*dd50*/  BSYNC B0 ;  /* 0x0000000000007941 */ /* 0x000fea0003800000 */
.L_x_218:
[----:B------:R-:W-:-:S03]  /*dd60*/  UMOV UR8, 0xffffffff ;  /* 0xffffffff00087882 */ /* 0x000fc60000000000 */
[----:B------:R-:W-:Y:S05]  /*dd70*/  BRA.DIV UR8, `(.L_x_231) ;  /* 0x0000000608287947 */ /* 0x000fea000b800000 */
[----:B------:R-:W-:-:S13]  /*dd80*/  ELECT P0, URZ, PT ;  /* 0x00000000003f782f */ /* 0x000fda0003800000 */
.L_x_246:
[----:B------:R-:W-:Y:S04]  /*dd90*/  BSSY B0, `(.L_x_232) ;  /* 0x0000022000007945 */ /* 0x000fe80003800000 */
[----:B------:R-:W-:Y:S05]  /*dda0*/  @!P0 BRA `(.L_x_233) ;  /* 0x0000000000808947 */ /* 0x000fea0003800000 */
[----:B------:R-:W-:-:S04]  /*ddb0*/  LOP3.LUT R7, R7, 0x2, RZ, 0xfc, !PT ;  /* 0x0000000207077812 */ /* 0x000fc800078efcff */
[----:B------:R-:W-:-:S13]  /*ddc0*/  ISETP.NE.AND P0, PT, R7, 0x3, PT ;  /* 0x000000030700780c */ /* 0x000fda0003f05270 */
[----:B------:R-:W-:Y:S05]  /*ddd0*/  @!P0 BRA `(.L_x_234) ;  /* 0x0000000000048947 */ /* 0x000fea0003800000 */
[----:B------:R-:W-:Y:S01]  /*dde0*/  BPT.TRAP 0x1 ;  /* 0x000000040000795c */ /* 0x000fe20000300000 */
.L_x_234:
[----:B------:R-:W0:Y:S01]  /*ddf0*/  S2R R3, SR_CgaCtaId ;  /* 0x0000000000037919 */ /* 0x000e220000008800 */
[----:B------:R-:W-:Y:S02]  /*de00*/  MOV R0, 0x400 ;  /* 0x0000040000007802 */ /* 0x000fe40000000f00 */
[----:B------:R-:W-:Y:S02]  /*de10*/  SHF.L.U32 R2, R12, 0x1f, RZ ;  /* 0x0000001f0c027819 */ /* 0x000fe400000006ff */
[----:B0-----:R-:W-:-:S05]  /*de20*/  LEA R0, R3, R0, 0x18 ;  /* 0x0000000003007211 */ /* 0x001fca00078ec0ff */
[----:B------:R-:W-:-:S04]  /*de30*/  VIADD R0, R0, 0x18 ;  /* 0x0000001800007836 */ /* 0x000fc80000000000 */
[C---:B------:R-:W-:Y:S02]  /*de40*/  IMAD R7, R15.reuse, 0x8, R0 ;  /* 0x000000080f077824 */ /* 0x040fe400078e0200 */
[----:B------:R-:W-:Y:S02]  /*de50*/  VIADD R15, R15, 0x1 ;  /* 0x000000010f0f7836 */ /* 0x000fe40000000000 */
[----:B------:R-:W0:Y:S03]  /*de60*/  SYNCS.PHASECHK.TRANS64.TRYWAIT P0, [R7+URZ], R2 ;  /* 0x00000002070075a7 */ /* 0x000e26000800017f */
[----:B------:R-:W-:-:S04]  /*de70*/  ISETP.NE.AND P1, PT, R15, 0x3, PT ;  /* 0x000000030f00780c */ /* 0x000fc80003f25270 */
[----:B------:R-:W-:Y:S02]  /*de80*/  SEL R3, RZ, 0x1, P1 ;  /* 0x00000001ff037807 */ /* 0x000fe40000800000 */
[----:B------:R-:W-:Y:S02]  /*de90*/  SEL R15, R15, RZ, P1 ;  /* 0x000000ff0f0f7207 */ /* 0x000fe40000800000 */
[----:B------:R-:W-:-:S03]  /*dea0*/  LOP3.LUT R9, R12, R3, RZ, 0x3c, !PT ;  /* 0x000000030c097212 */ /* 0x000fc600078e3cff */
[----:B------:R-:W-:Y:S01]  /*deb0*/  IMAD R6, R15, 0x8, R0 ;  /* 0x000000080f067824 */ /* 0x000fe200078e0200 */
[----:B------:R-:W-:Y:S01]  /*dec0*/  SHF.L.U32 R5, R9, 0x1f, RZ ;  /* 0x0000001f09057819 */ /* 0x000fe200000006ff */
[----:B0-----:R-:W-:Y:S06]  /*ded0*/  @!P0 BRA `(.L_x_235) ;  /* 0x0000000000f48947 */ /* 0x001fec0003800000 */
.L_x_247:
[----:B------:R-:W1:Y:S01]  /*dee0*/  SYNCS.PHASECHK.TRANS64.TRYWAIT P0, [R6+URZ], R5 ;  /* 0x00000005060075a7 */ /* 0x000e62000800017f */
[----:B0-----:R-:W-:-:S05]  /*def0*/  VIADD R2, R15, 0x1 ;  /* 0x000000010f027836 */ /* 0x001fca0000000000 */
[----:B------:R-:W-:-:S04]  /*df00*/  ISETP.NE.AND P1, PT, R2, 0x3, PT ;  /* 0x000000030200780c */ /* 0x000fc80003f25270 */
[----:B------:R-:W-:Y:S02]  /*df10*/  SEL R4, RZ, 0x1, P1 ;  /* 0x00000001ff047807 */ /* 0x000fe40000800000 */
[----:B------:R-:W-:Y:S02]  /*df20*/  SEL R3, R2, RZ, P1 ;  /* 0x000000ff02037207 */ /* 0x000fe40000800000 */
[----:B------:R-:W-:Y:S01]  /*df30*/  LOP3.LUT R4, R9, R4, RZ, 0x3c, !PT ;  /* 0x0000000409047212 */ /* 0x000fe200078e3cff */
[----:B-1----:R-:W-:Y:S06]  /*df40*/  @!P0 BRA `(.L_x_236) ;  /* 0x0000000000ec8947 */ /* 0x002fec0003800000 */
.L_x_248:
[----:B------:R-:W-:Y:S01]  /*df50*/  IMAD R3, R3, 0x8, R0 ;  /* 0x0000000803037824 */ /* 0x000fe200078e0200 */
[----:B------:R-:W-:-:S07]  /*df60*/  SHF.L.U32 R0, R4, 0x1f, RZ ;  /* 0x0000001f04007819 */ /* 0x000fce00000006ff */
.L_x_237:
[----:B-1----:R1:W2:Y:S02]  /*df70*/  SYNCS.PHASECHK.TRANS64.TRYWAIT P0, [R3+URZ], R0 ;  /* 0x00000000030075a7 */ /* 0x0022a4000800017f */
[----:B--2---:R-:W-:Y:S05]  /*df80*/  @!P0 NANOSLEEP.SYNCS 0x989680 ;  /* 0x009896800000895d */ /* 0x004fea0003900000 */
[----:B------:R-:W2:Y:S02]  /*df90*/  @!P0 SYNCS.PHASECHK.TRANS64 P0, [R3+URZ], R0 ;  /* 0x00000000030085a7 */ /* 0x000ea4000800007f */
[----:B--2---:R-:W-:Y:S05]  /*dfa0*/  @!P0 BRA `(.L_x_237) ;  /* 0xfffffffc00f08947 */ /* 0x004fea000383ffff */
.L_x_233:
[----:B------:R-:W-:Y:S05]  /*dfb0*/  BSYNC B0 ;  /* 0x0000000000007941 */ /* 0x000fea0003800000 */
.L_x_232:
[----:B------:R-:W-:Y:S05]  /*dfc0*/  EXIT ;  /* 0x000000000000794d */ /* 0x000fea0003800000 */
.L_x_15:
[----:B0-----:R-:W-:-:S04]  /*dfd0*/  IMAD.U32 R17, RZ, RZ, UR11 ;  /* 0x0000000bff117e24 */ /* 0x001fc8000f8e00ff */
[----:B------:R0:W1:Y:S03]  /*dfe0*/  SYNCS.PHASECHK.TRANS64.TRYWAIT P0, [R17+URZ+-0x8], R16 ;  /* 0xfffff810110075a7 */ /* 0x000066000800017f */
[----:B-1----:R-:W-:Y:S05]  /*dff0*/  @!P0 NANOSLEEP.SYNCS 0x989680 ;  /* 0x009896800000895d */ /* 0x002fea0003900000 */
[----:B------:R-:W1:Y:S02]  /*e000*/  @!P0 SYNCS.PHASECHK.TRANS64 P0, [R17+URZ+-0x8], R16 ;  /* 0xfffff810110085a7 */ /* 0x000e64000800007f */
[----:B-1----:R-:W-:Y:S05]  /*e010*/  @!P0 BRA `(.L_x_15) ;  /* 0xfffffffc00ec8947 */ /* 0x002fea000383ffff */
[----:B------:R-:W-:Y:S05]  /*e020*/  BRA `(.L_x_238) ;  /* 0xffffff3400007947 */ /* 0x000fea000383ffff */
.L_x_20:
[----:B-1----:R-:W-:-:S04]  /*e030*/  IMAD.U32 R17, RZ, RZ, UR14 ;  /* 0x0000000eff117e24 */ /* 0x002fc8000f8e00ff */
[----:B------:R1:W2:Y:S03]  /*e040*/  SYNCS.PHASECHK.TRANS64.TRYWAIT P0, [R17+URZ], R16 ;  /* 0x00000010110075a7 */ /* 0x0002a6000800017f */
[----:B--2---:R-:W-:Y:S05]  /*e050*/  @!P0 NANOSLEEP.SYNCS 0x989680 ;  /* 0x009896800000895d */ /* 0x004fea0003900000 */
[----:B------:R-:W2:Y:S02]  /*e060*/  @!P0 SYNCS.PHASECHK.TRANS64 P0, [R17+URZ], R16 ;  /* 0x00000010110085a7 */ /* 0x000ea4000800007f */
[----:B--2---:R-:W-:Y:S05]  /*e070*/  @!P0 BRA `(.L_x_20) ;  /* 0xfffffffc00ec8947 */ /* 0x004fea000383ffff */
[----:B------:R-:W-:Y:S05]  /*e080*/  BRA `(.L_x_19) ;  /* 0xffffff3800947947 */ /* 0x000fea000383ffff */
.L_x_26:
[----:B-1----:R-:W-:-:S04]  /*e090*/  IMAD.U32 R18, RZ, RZ, UR20 ;  /* 0x00000014ff127e24 */ /* 0x002fc8000f8e00ff */
[----:B------:R1:W2:Y:S03]  /*e0a0*/  SYNCS.PHASECHK.TRANS64.TRYWAIT P0, [R18+URZ], R17 ;  /* 0x00000011120075a7 */ /* 0x0002a6000800017f */
[----:B--2---:R-:W-:Y:S05]  /*e0b0*/  @!P0 NANOSLEEP.SYNCS 0x989680 ;  /* 0x009896800000895d */ /* 0x004fea0003900000 */
[----:B------:R-:W2:Y:S02]  /*e0c0*/  @!P0 SYNCS.PHASECHK.TRANS64 P0, [R18+URZ], R17 ;  /* 0x00000011120085a7 */ /* 0x000ea4000800007f */
[----:B--2---:R-:W-:Y:S05]  /*e0d0*/  @!P0 BRA `(.L_x_26) ;  /* 0xfffffffc00ec8947 */ /* 0x004fea000383ffff */
[----:B------:R-:W-:Y:S05]  /*e0e0*/  BRA `(.L_x_25) ;  /* 0xffffff5800d87947 */ /* 0x000fea000383ffff */
.L_x_34:
[----:B0-----:R-:W-:-:S04]  /*e0f0*/  IMAD.U32 R17, RZ, RZ, UR11 ;  /* 0x0000000bff117e24 */ /* 0x001fc8000f8e00ff */
[----:B------:R0:W1:Y:S03]  /*e100*/  SYNCS.PHASECHK.TRANS64.TRYWAIT P0, [R17+URZ+0x8], R16 ;  /* 0x00000810110075a7 */ /* 0x000066000800017f */
[----:B-1----:R-:W-:Y:S05]  /*e110*/  @!P0 NANOSLEEP.SYNCS 0x989680 ;  /* 0x009896800000895d */ /* 0x002fea0003900000 */
[----:B------:R-:W1:Y:S02]  /*e120*/  @!P0 SYNCS.PHASECHK.TRANS64 P0, [R17+URZ+0x8], R16 ;  /* 0x00000810110085a7 */ /* 0x000e64000800007f */
[----:B-1----:R-:W-:Y:S05]  /*e130*/  @!P0 BRA `(.L_x_34) ;  /* 0xfffffffc00ec8947 */ /* 0x002fea000383ffff */
[----:B------:R-:W-:Y:S05]  /*e140*/  BRA `(.L_x_239) ;  /* 0xffffff8000707947 */ /* 0x000fea000383ffff */
.L_x_219:
[----:B------:R-:W-:Y:S01]  /*e150*/  BSSY B1, `(.L_x_240) ;  /* 0x0000006000017945 */ /* 0x000fe20003800000 */
[----:B------:R-:W-:-:S07]  /*e160*/  IMAD.MOV.U32 R10, RZ, RZ, -0x1 ;  /* 0xffffffffff0a7424 */ /* 0x000fce00078e00ff */
[----:B------:R-:W-:Y:S05]  /*e170*/  WARPSYNC.COLLECTIVE R10, `(.L_x_241) ;  /* 0x000000000a0c7348 */ /* 0x000fea0003c00000 */
[----:B------:R-:W-:Y:S02]  /*e180*/  ELECT P1, UR62, PT ;  /* 0x00000000003e782f */ /* 0x000fe40003820000 */
[----:B------:R-:W-:Y:S01]  /*e190*/  MOV R10, UR62 ;  /* 0x0000003e000a7c02 */ /* 0x000fe20008000f00 */
[----:B------:R-:W-:Y:S10]  /*e1a0*/  ENDCOLLECTIVE ;  /* 0x000000000000791b */ /* 0x000ff40003800000 */
.L_x_241:
[----:B------:R-:W-:Y:S05]  /*e1b0*/  BSYNC B1 ;  /* 0x0000000000017941 */ /* 0x000fea0003800000 */
.L_x_240:
[----:B------:R-:W-:Y:S05]  /*e1c0*/  BRA `(.L_x_242) ;  /* 0xfffffff000007947 */ /* 0x000fea000383ffff */
.L_x_222:
[----:B-1----:R1:W2:Y:S02]  /*e1d0*/  SYNCS.PHASECHK.TRANS64.TRYWAIT P1, [R19+URZ+0x18], R10 ;  /* 0x0000180a130075a7 */ /* 0x0022a4000802017f */
[----:B--2---:R-:W-:Y:S05]  /*e1e0*/  @!P1 NANOSLEEP.SYNCS 0x989680 ;  /* 0x009896800000995d */ /* 0x004fea0003900000 */
[----:B------:R-:W2:Y:S02]  /*e1f0*/  @!P1 SYNCS.PHASECHK.TRANS64 P1, [R19+URZ+0x18], R10 ;  /* 0x0000180a130095a7 */ /* 0x000ea4000802007f */
[----:B--2---:R-:W-:Y:S05]  /*e200*/  @!P1 BRA `(.L_x_222) ;  /* 0xfffffffc00f09947 */ /* 0x004fea000383ffff */
[----:B------:R-:W-:Y:S05]  /*e210*/  BRA `(.L_x_243) ;  /* 0xfffffff000347947 */ /* 0x000fea000383ffff */
.L_x_231:
[----:B------:R-:W-:Y:S01]  /*e220*/  BSSY B0, `(.L_x_244) ;  /* 0x0000006000007945 */ /* 0x000fe20003800000 */
[----:B------:R-:W-:-:S07]  /*e230*/  IMAD.MOV.U32 R10, RZ, RZ, -0x1 ;  /* 0xffffffffff0a7424 */ /* 0x000fce00078e00ff */
[----:B------:R-:W-:Y:S05]  /*e240*/  WARPSYNC.COLLECTIVE R10, `(.L_x_245) ;  /* 0x000000000a0c7348 */ /* 0x000fea0003c00000 */
[----:B------:R-:W-:Y:S02]  /*e250*/  ELECT P1, UR62, PT ;  /* 0x00000000003e782f */ /* 0x000fe40003820000 */
[----:B------:R-:W-:Y:S01]  /*e260*/  MOV R10, UR62 ;  /* 0x0000003e000a7c02 */ /* 0x000fe20008000f00 */
[----:B------:R-:W-:Y:S10]  /*e270*/  ENDCOLLECTIVE ;  /* 0x000000000000791b */ /* 0x000ff40003800000 */
.L_x_245:
[----:B------:R-:W-:Y:S05]  /*e280*/  BSYNC B0 ;  /* 0x0000000000007941 */ /* 0x000fea0003800000 */
.L_x_244:
[----:B------:R-:W-:Y:S01]  /*e290*/  PLOP3.LUT P0, PT, P1, PT, PT, 0x80, 0x0 ;  /* 0x000000000000781c */ /* 0x000fe20000f0f070 */
[----:B------:R-:W-:-:S12]  /*e2a0*/  BRA `(.L_x_246) ;  /* 0xfffffff800b87947 */ /* 0x000fd8000383ffff */
.L_x_235:
[----:B0-----:R0:W1:Y:S02]  /*e2b0*/  SYNCS.PHASECHK.TRANS64.TRYWAIT P0, [R7+URZ], R2 ;  /* 0x00000002070075a7 */ /* 0x001064000800017f */
[----:B-1----:R-:W-:Y:S05]  /*e2c0*/  @!P0 NANOSLEEP.SYNCS 0x989680 ;  /* 0x009896800000895d */ /* 0x002fea0003900000 */
[----:B------:R-:W1:Y:S02]  /*e2d0*/  @!P0 SYNCS.PHASECHK.TRANS64 P0, [R7+URZ], R2 ;  /* 0x00000002070085a7 */ /* 0x000e64000800007f */
[----:B-1----:R-:W-:Y:S05]  /*e2e0*/  @!P0 BRA `(.L_x_235) ;  /* 0xfffffffc00f08947 */ /* 0x002fea000383ffff */
[----:B------:R-:W-:Y:S05]  /*e2f0*/  BRA `(.L_x_247) ;  /* 0xfffffff800f87947 */ /* 0x000fea000383ffff */
.L_x_236:
[----:B0-----:R0:W1:Y:S02]  /*e300*/  SYNCS.PHASECHK.TRANS64.TRYWAIT P0, [R6+URZ], R5 ;  /* 0x00000005060075a7 */ /* 0x001064000800017f */
[----:B-1----:R-:W-:Y:S05]  /*e310*/  @!P0 NANOSLEEP.SYNCS 0x989680 ;  /* 0x009896800000895d */ /* 0x002fea0003900000 */
[----:B------:R-:W1:Y:S02]  /*e320*/  @!P0 SYNCS.PHASECHK.TRANS64 P0, [R6+URZ], R5 ;  /* 0x00000005060085a7 */ /* 0x000e64000800007f */
[----:B-1----:R-:W-:Y:S05]  /*e330*/  @!P0 BRA `(.L_x_236) ;  /* 0xfffffffc00f08947 */ /* 0x002fea000383ffff */
[----:B------:R-:W-:Y:S05]  /*e340*/  BRA `(.L_x_248) ;  /* 0xfffffffc00007947 */ /* 0x000fea000383ffff */
.L_x_249:
[----:B------:R-:W-:-:S00]  /*e350*/  BRA `(.L_x_249) ;  /* 0xfffffffc00fc7947 */ /* 0x000fc0000383ffff */
[----:B------:R-:W-:-:S00]  /*e360*/  NOP ;  /* 0x0000000000007918 */ /* 0x000fc00000000000 */
        /* <DEDUP_REMOVED lines=9> */
.L_x_250:


//--------------------- .nv.shared._ZN7cutlass13device_kernelINS_4gemm6kernel13GemmUniversalIN4cute5tupleIJiiiiEEENS1_10collective13CollectiveMmaINS1_37MainloopSm90TmaGmmaWarpSpecializedFP8ILi3ENS5_IJNS4_1CILi1EEESB_SB_EEENS1_32KernelTmaWarpSpecializedPingpongEEENS5_IJNSA_ILi64EEENSA_ILi176EEENSA_ILi256EEEEEENS_12float_e4m3_tENS5_IJlSB_lEEESJ_SK_NS4_8TiledMMAINS4_8MMA_AtomIJNS4_4SM904GMMA30MMA_64x16x32_F32E4M3E4M3_SS_TNILNSO_7ScaleInE1ELSQ_1EEEEEENS4_6LayoutISC_NS5_IJNSA_ILi0EEESU_SU_EEEEENS5_IJNS4_10UnderscoreESX_SX_EEEEENS4_13SM90_TMA_LOADENS4_14ComposedLayoutINS4_7SwizzleILi3ELi4ELi3EEENS4_18smem_ptr_flag_bitsILi8EEENST_INS5_IJNSA_ILi8EEENSA_ILi128EEEEEENS5_IJS17_SB_EEEEEEEvNS4_8identityES10_S1B_vS1C_EENS_8epilogue10collective6detail29Sm90TmaWarpSpecializedAdapterINS1F_15DefaultEpilogueISJ_SK_SK_NS1E_6thread17LinearCombinationISJ_Li1EffLNS1J_9ScaleType4KindE0ELNS_15FloatRoundStyleE2ESJ_EENS1_15EpilogueDefaultEEEEEvvEEEEvNT_6ParamsE --------------------------
	.section	.nv.shared._ZN7cutlass13device_kernelINS_4gemm6kernel13GemmUniversalIN4cute5tupleIJiiiiEEENS1_10collective13CollectiveMmaINS1_37MainloopSm90TmaGmmaWarpSpecializedFP8ILi3ENS5_IJNS4_1CILi1EEESB_SB_EEENS1_32KernelTmaWarpSpecializedPingpongEEENS5_IJNSA_ILi64EEENSA_ILi176EEENSA_ILi256EEEEEENS_12float_e4m3_tENS5_IJlSB_lEEESJ_SK_NS4_8TiledMMAINS4_8MMA_AtomIJNS4_4SM904GMMA30MMA_64x16x32_F32E4M3E4M3_SS_TNILNSO_7ScaleInE1ELSQ_1EEEEEENS4_6LayoutISC_NS5_IJNSA_ILi0EEESU_SU_EEEEENS5_IJNS4_10UnderscoreESX_SX_EEEEENS4_13SM90_TMA_LOADENS4_14ComposedLayoutINS4_7SwizzleILi3ELi4ELi3EEENS4_18smem_ptr_flag_bitsILi8EEENST_INS5_IJNSA_ILi8EEENSA_ILi128EEEEEENS5_IJS17_SB_EEEEEEEvNS4_8identityES10_S1B_vS1C_EENS_8epilogue10collective6detail29Sm90TmaWarpSpecializedAdapterINS1F_15DefaultEpilogueISJ_SK_SK_NS1E_6thread17LinearCombinationISJ_Li1EffLNS1J_9ScaleType4KindE0ELNS_15FloatRoundStyleE2ESJ_EENS1_15EpilogueDefaultEEEEEvvEEEEvNT_6ParamsE,"aw",@nobits
	.sectionflags	@""
	.align	16
	.zero		1024


//--------------------- .nv.shared.reserved.0     --------------------------
	.section	.nv.shared.reserved.0,"aw",@nobits
	.weak		__nv_reservedSMEM_offset_0_alias
	.size		__nv_reservedSMEM_offset_0_alias, 0, 0
	.other		__nv_reservedSMEM_offset_0_alias,@"STO_CUDA_RESERVED_SHARED STV_DEFAULT"
__nv_reservedSMEM_offset_0_alias:
	.zero		0


//--------------------- .nv.global                --------------------------
	.section	.nv.global,"aw",@nobits
.nv.global:
	.type		_ZN40_INTERNAL_10767b60_4_k_cu_50f9be55_128084cute1_E,@object
	.size		_ZN40_INTERNAL_10767b60_4_k_cu_50f9be55_128084cute1_E,(_ZN40_INTERNAL_10767b60_4_k_cu_50f9be55_128084cuda3std3__45__cpo6cbeginE - _ZN40_INTERNAL_10767b60_4_k_cu_50f9be55_128084cute1_E)
_ZN40_INTERNAL_10767b60_4_k_cu_50f9be55_128084cute1_E:
	.zero		1
	.type		_ZN40_INTERNAL_10767b60_4_k_cu_50f9be55_128084cuda3std3__45__cpo6cbeginE,@object
	.size		_ZN40_INTERNAL_10767b60_4_k_cu_50f9be55_128084cuda3std3__45__cpo6cbeginE,(_ZN40_INTERNAL_10767b60_4_k_cu_50f9be55_128084cuda3std3__48in_placeE - _ZN40_INTERNAL_10767b60_4_k_cu_50f9be55_128084cuda3std3__45__cpo6cbeginE)
_ZN40_INTERNAL_10767b60_4_k_cu_50f9be55_128084cuda3std3__45__cpo6cbeginE:
	.zero		1
	.type		_ZN40_INTERNAL_10767b60_4_k_cu_50f9be55_128084cuda3std3__48in_placeE,@object
	.size		_ZN40_INTERNAL_10767b60_4_k_cu_50f9be55_128084cuda3std3__48in_placeE,(_ZN40_INTERNAL_10767b60_4_k_cu_50f9be55_128084cuda3std6ranges3__45__cpo9iter_moveE - _ZN40_INTERNAL_10767b60_4_k_cu_50f9be55_128084cuda3std3__48in_placeE)
_ZN40_INTERNAL_10767b60_4_k_cu_50f9be55_128084cuda3std3__48in_placeE:
	.zero		1
	.type		_ZN40_INTERNAL_10767b60_4_k_cu_50f9be55_128084cuda3std6ranges3__45__cpo9iter_moveE,@object
	.size		_ZN40_INTERNAL_10767b60_4_k_cu_50f9be55_128084cuda3std6ranges3__45__cpo9iter_moveE,(_ZN40_INTERNAL_10767b60_4_k_cu_50f9be55_128084cuda3std3__45__cpo5beginE - _ZN40_INTERNAL_10767b60_4_k_cu_50f9be55_128084cuda3std6ranges3__45__cpo9iter_moveE)
_ZN40_INTERNAL_10767b60_4_k_cu_50f9be55_128084cuda3std6ranges3__45__cpo9iter_moveE:
	.zero		1
	.type		_ZN40_INTERNAL_10767b60_4_k_cu_50f9be55_128084cuda3std3__45__cpo5beginE,@object
	.size		_ZN40_INTERNAL_10767b60_4_k_cu_50f9be55_128084cuda3std3__45__cpo5beginE,(_ZN40_INTERNAL_10767b60_4_k_cu_50f9be55_128084cuda3std3__442_GLOBAL__N__10767b60_4_k_cu_50f9be55_128086ignoreE - _ZN40_INTERNAL_10767b60_4_k_cu_50f9be55_128084cuda3std3__45__cpo5beginE)
_ZN40_INTERNAL_10767b60_4_k_cu_50f9be55_128084cuda3std3__45__cpo5beginE:
	.zero		1
	.type		_ZN40_INTERNAL_10767b60_4_k_cu_50f9be55_128084cuda3std3__442_GLOBAL__N__10767b60_4_k_cu_50f9be55_128086ignoreE,@object
	.size		_ZN40_INTERNAL_10767b60_4_k_cu_50f9be55_128084cuda3std3__442_GLOBAL__N__10767b60_4_k_cu_50f9be55_128086ignoreE,(_ZN40_INTERNAL_10767b60_4_k_cu_50f9be55_128084cute7productE - _ZN40_INTERNAL_10767b60_4_k_cu_50f9be55_128084cuda3std3__442_GLOBAL__N__10767b60_4_k_cu_50f9be55_128086ignoreE)
_ZN40_INTERNAL_10767b60_4_k_cu_50f9be55_128084cuda3std3__442_GLOBAL__N__10767b60_4_k_cu_50f9be55_128086ignoreE:
	.zero		1
	.type		_ZN40_INTERNAL_10767b60_4_k_cu_50f9be55_128084cute7productE,@object
	.size		_ZN40_INTERNAL_10767b60_4_k_cu_50f9be55_128084cute7productE,(_ZN40_INTERNAL_10767b60_4_k_cu_50f9be55_128084cuda3std3__45__cpo3endE - _ZN40_INTERNAL_10767b60_4_k_cu_50f9be55_128084cute7productE)
_ZN40_INTERNAL_10767b60_4_k_cu_50f9be55_128084cute7productE:
	.zero		1
	.type		_ZN40_INTERNAL_10767b60_4_k_cu_50f9be55_128084cuda3std3__45__cpo3endE,@object
	.size		_ZN40_INTERNAL_10767b60_4_k_cu_50f9be55_128084cuda3std3__45__cpo3endE,(_ZN40_INTERNAL_10767b60_4_k_cu_50f9be55_128084cuda3std3__419piecewise_constructE - _ZN40_INTERNAL_10767b60_4_k_cu_50f9be55_128084cuda3std3__45__cpo3endE)
_ZN40_INTERNAL_10767b60_4_k_cu_50f9be55_128084cuda3std3__45__cpo3endE:
	.zero		1
	.type		_ZN40_INTERNAL_10767b60_4_k_cu_50f9be55_128084cuda3std3__419piecewise_constructE,@object
	.size		_ZN40_INTERNAL_10767b60_4_k_cu_50f9be55_128084cuda3std3__419piecewise_constructE,(_ZN40_INTERNAL_10767b60_4_k_cu_50f9be55_128084cuda3std3__45__cpo4cendE - _ZN40_INTERNAL_10767b60_4_k_cu_50f9be55_128084cuda3std3__419piecewise_constructE)
_ZN40_INTERNAL_10767b60_4_k_cu_50f9be55_128084cuda3std3__419piecewise_constructE:
	.zero		1
	.type		_ZN40_INTERNAL_10767b60_4_k_cu_50f9be55_128084cuda3std3__45__cpo4cendE,@object
	.size		_ZN40_INTERNAL_10767b60_4_k_cu_50f9be55_128084cuda3std3__45__cpo4cendE,(_ZN40_INTERNAL_10767b60_4_k_cu_50f9be55_128084cuda3std6ranges3__45__cpo4swapE - _ZN40_INTERNAL_10767b60_4_k_cu_50f9be55_128084cuda3std3__45__cpo4cendE)
_ZN40_INTERNAL_10767b60_4_k_cu_50f9be55_128084cuda3std3__45__cpo4cendE:
	.zero		1
	.type		_ZN40_INTERNAL_10767b60_4_k_cu_50f9be55_128084cuda3std6ranges3__45__cpo4swapE,@object
	.size		_ZN40_INTERNAL_10767b60_4_k_cu_50f9be55_128084cuda3std6ranges3__45__cpo4swapE,(.L_7 - _ZN40_INTERNAL_10767b60_4_k_cu_50f9be55_128084cuda3std6ranges3__45__cpo4swapE)
_ZN40_INTERNAL_10767b60_4_k_cu_50f9be55_128084cuda3std6ranges3__45__cpo4swapE:
	.zero		1
.L_7:


//--------------------- .nv.constant0._ZN7cutlass13device_kernelINS_4gemm6kernel13GemmUniversalIN4cute5tupleIJiiiiEEENS1_10collective13CollectiveMmaINS1_37MainloopSm90TmaGmmaWarpSpecializedFP8ILi3ENS5_IJNS4_1CILi1EEESB_SB_EEENS1_32KernelTmaWarpSpecializedPingpongEEENS5_IJNSA_ILi64EEENSA_ILi176EEENSA_ILi256EEEEEENS_12float_e4m3_tENS5_IJlSB_lEEESJ_SK_NS4_8TiledMMAINS4_8MMA_AtomIJNS4_4SM904GMMA30MMA_64x16x32_F32E4M3E4M3_SS_TNILNSO_7ScaleInE1ELSQ_1EEEEEENS4_6LayoutISC_NS5_IJNSA_ILi0EEESU_SU_EEEEENS5_IJNS4_10UnderscoreESX_SX_EEEEENS4_13SM90_TMA_LOADENS4_14ComposedLayoutINS4_7SwizzleILi3ELi4ELi3EEENS4_18smem_ptr_flag_bitsILi8EEENST_INS5_IJNSA_ILi8EEENSA_ILi128EEEEEENS5_IJS17_SB_EEEEEEEvNS4_8identityES10_S1B_vS1C_EENS_8epilogue10collective6detail29Sm90TmaWarpSpecializedAdapterINS1F_15DefaultEpilogueISJ_SK_SK_NS1E_6thread17LinearCombinationISJ_Li1EffLNS1J_9ScaleType4KindE0ELNS_15FloatRoundStyleE2ESJ_EENS1_15EpilogueDefaultEEEEEvvEEEEvNT_6ParamsE --------------------------
	.section	.nv.constant0._ZN7cutlass13device_kernelINS_4gemm6kernel13GemmUniversalIN4cute5tupleIJiiiiEEENS1_10collective13CollectiveMmaINS1_37MainloopSm90TmaGmmaWarpSpecializedFP8ILi3ENS5_IJNS4_1CILi1EEESB_SB_EEENS1_32KernelTmaWarpSpecializedPingpongEEENS5_IJNSA_ILi64EEENSA_ILi176EEENSA_ILi256EEEEEENS_12float_e4m3_tENS5_IJlSB_lEEESJ_SK_NS4_8TiledMMAINS4_8MMA_AtomIJNS4_4SM904GMMA30MMA_64x16x32_F32E4M3E4M3_SS_TNILNSO_7ScaleInE1ELSQ_1EEEEEENS4_6LayoutISC_NS5_IJNSA_ILi0EEESU_SU_EEEEENS5_IJNS4_10UnderscoreESX_SX_EEEEENS4_13SM90_TMA_LOADENS4_14ComposedLayoutINS4_7SwizzleILi3ELi4ELi3EEENS4_18smem_ptr_flag_bitsILi8EEENST_INS5_IJNSA_ILi8EEENSA_ILi128EEEEEENS5_IJS17_SB_EEEEEEEvNS4_8identityES10_S1B_vS1C_EENS_8epilogue10collective6detail29Sm90TmaWarpSpecializedAdapterINS1F_15DefaultEpilogueISJ_SK_SK_NS1E_6thread17LinearCombinationISJ_Li1EffLNS1J_9ScaleType4KindE0ELNS_15FloatRoundStyleE2ESJ_EENS1_15EpilogueDefaultEEEEEvvEEEEvNT_6ParamsE,"a",@progbits
	.sectionflags	@""
	.align	4
.nv.constant0._ZN7cutlass13device_kernelINS_4gemm6kernel13GemmUniversalIN4cute5tupleIJiiiiEEENS1_10collective13CollectiveMmaINS1_37MainloopSm90TmaGmmaWarpSpecializedFP8ILi3ENS5_IJNS4_1CILi1EEESB_SB_EEENS1_32KernelTmaWarpSpecializedPingpongEEENS5_IJNSA_ILi64EEENSA_ILi176EEENSA_ILi256EEEEEENS_12float_e4m3_tENS5_IJlSB_lEEESJ_SK_NS4_8TiledMMAINS4_8MMA_AtomIJNS4_4SM904GMMA30MMA_64x16x32_F32E4M3E4M3_SS_TNILNSO_7ScaleInE1ELSQ_1EEEEEENS4_6LayoutISC_NS5_IJNSA_ILi0EEESU_SU_EEEEENS5_IJNS4_10UnderscoreESX_SX_EEEEENS4_13SM90_TMA_LOADENS4_14ComposedLayoutINS4_7SwizzleILi3ELi4ELi3EEENS4_18smem_ptr_flag_bitsILi8EEENST_INS5_IJNSA_ILi8EEENSA_ILi128EEEEEENS5_IJS17_SB_EEEEEEEvNS4_8identityES10_S1B_vS1C_EENS_8epilogue10collective6detail29Sm90TmaWarpSpecializedAdapterINS1F_15DefaultEpilogueISJ_SK_SK_NS1E_6thread17LinearCombinationISJ_Li1EffLNS1J_9ScaleType4KindE0ELNS_15FloatRoundStyleE2ESJ_EENS1_15EpilogueDefaultEEEEEvvEEEEvNT_6ParamsE:
	.zero		1664


//--------------------- SYMBOLS --------------------------

	.type		.nv.reservedSmem.offset0,@object
	.size		.nv.reservedSmem.offset0,0x4
